	.target	sm_90a

	.elftype	@"ET_EXEC"


//--------------------- .note.nv.tkinfo           --------------------------
	.section	.note.nv.tkinfo,"",@"SHT_NOTE"
	.sectionflags	@"SHF_NOTE_NV_TKINFO"
	.tkinfo
        /*0018*/ 	.word	0x00000002
        /*0030*/ 	.string	""
        /*0030*/ 	.string	"ptxas"
        /*0030*/ 	.string	"Cuda compilation tools, release 13.0, V13.0.88"
        /*0030*/ 	.string	"Build cuda_13.0.r13.0/compiler.36424714_0"
        /*0030*/ 	.string	"-v  -suppress-debug-info  -lineinfo  -arch sm_90a "



//--------------------- .note.nv.cuinfo           --------------------------
	.section	.note.nv.cuinfo,"",@"SHT_NOTE"
	.sectionflags	@"SHF_NOTE_NV_CUINFO"
        /*0018*/ 	.short	0x0002
        /*001a*/ 	.short	0x005a
        /*001c*/ 	.short	0x0082
	.zero		2


//--------------------- .nv.info                  --------------------------
	.section	.nv.info,"",@"SHT_CUDA_INFO"
	.align	4


	//----- nvinfo : EIATTR_REGCOUNT
	.align		4
        /*0000*/ 	.byte	0x04, 0x2f
        /*0002*/ 	.short	(.L_1 - .L_0)
	.align		4
.L_0:
        /*0004*/ 	.word	index@(gluon_mma)
        /*0008*/ 	.word	0x000000ff


	//----- nvinfo : EIATTR_FRAME_SIZE
	.align		4
.L_1:
        /*000c*/ 	.byte	0x04, 0x11
        /*000e*/ 	.short	(.L_3 - .L_2)
	.align		4
.L_2:
        /*0010*/ 	.word	index@(gluon_mma)
        /*0014*/ 	.word	0x00000268


	//----- nvinfo : EIATTR_MIN_STACK_SIZE
	.align		4
.L_3:
        /*0018*/ 	.byte	0x04, 0x12
        /*001a*/ 	.short	(.L_5 - .L_4)
	.align		4
.L_4:
        /*001c*/ 	.word	index@(gluon_mma)
        /*0020*/ 	.word	0x00000268
.L_5:


//--------------------- .nv.compat                --------------------------
	.section	.nv.compat,"",@"SHT_CUDA_COMPAT_INFO"
	.align	4
        /*0000*/ 	.byte	0x02, 0x09, 0x01, 0x00, 0x02, 0x02, 0x04, 0x00, 0x02, 0x05, 0x05, 0x00, 0x03, 0x07, 0x01, 0x01
        /*0010*/ 	.byte	0x02, 0x03, 0x00, 0x00, 0x02, 0x06, 0x01, 0x00, 0x04, 0x0b, 0x08, 0x00, 0x00, 0x00, 0x00, 0x00
        /*0020*/ 	.byte	0x00, 0x00, 0x00, 0x00


//--------------------- .nv.info.gluon_mma        --------------------------
	.section	.nv.info.gluon_mma,"",@"SHT_CUDA_INFO"
	.sectionflags	@""
	.align	4


	//----- nvinfo : EIATTR_CUDA_API_VERSION
	.align		4
        /*0000*/ 	.byte	0x04, 0x37
        /*0002*/ 	.short	(.L_7 - .L_6)
.L_6:
        /*0004*/ 	.word	0x00000082


	//----- nvinfo : EIATTR_KPARAM_INFO
	.align		4
.L_7:
        /*0008*/ 	.byte	0x04, 0x17
        /*000a*/ 	.short	(.L_9 - .L_8)
.L_8:
        /*000c*/ 	.word	0x00000000
        /*0010*/ 	.short	0x0004
        /*0012*/ 	.short	0x0020
        /*0014*/ 	.byte	0x00, 0xf4, 0x21, 0x00


	//----- nvinfo : EIATTR_KPARAM_INFO
	.align		4
.L_9:
        /*0018*/ 	.byte	0x04, 0x17
        /*001a*/ 	.short	(.L_11 - .L_10)
.L_10:
        /*001c*/ 	.word	0x00000000
        /*0020*/ 	.short	0x0003
        /*0022*/ 	.short	0x0018
        /*0024*/ 	.byte	0x00, 0xf4, 0x21, 0x00


	//----- nvinfo : EIATTR_KPARAM_INFO
	.align		4
.L_11:
        /*0028*/ 	.byte	0x04, 0x17
        /*002a*/ 	.short	(.L_13 - .L_12)
.L_12:
        /*002c*/ 	.word	0x00000000
        /*0030*/ 	.short	0x0002
        /*0032*/ 	.short	0x0010
        /*0034*/ 	.byte	0x00, 0xf4, 0x21, 0x00


	//----- nvinfo : EIATTR_KPARAM_INFO
	.align		4
.L_13:
        /*0038*/ 	.byte	0x04, 0x17
        /*003a*/ 	.short	(.L_15 - .L_14)
.L_14:
        /*003c*/ 	.word	0x00000000
        /*0040*/ 	.short	0x0001
        /*0042*/ 	.short	0x0008
        /*0044*/ 	.byte	0x00, 0xf4, 0x21, 0x00


	//----- nvinfo : EIATTR_KPARAM_INFO
	.align		4
.L_15:
        /*0048*/ 	.byte	0x04, 0x17
        /*004a*/ 	.short	(.L_17 - .L_16)
.L_16:
        /*004c*/ 	.word	0x00000000
        /*0050*/ 	.short	0x0000
        /*0052*/ 	.short	0x0000
        /*0054*/ 	.byte	0x00, 0xf4, 0x21, 0x00


	//----- nvinfo : EIATTR_SPARSE_MMA_MASK
	.align		4
.L_17:
        /*0058*/ 	.byte	0x03, 0x50
        /*005a*/ 	.short	0x0000


	//----- nvinfo : EIATTR_MAXREG_COUNT
	.align		4
        /*005c*/ 	.byte	0x03, 0x1b
        /*005e*/ 	.short	0x00ff


	//----- nvinfo : EIATTR_NUM_BARRIERS
	.align		4
        /*0060*/ 	.byte	0x02, 0x4c
        /*0062*/ 	.byte	0x01
	.zero		1


	//----- nvinfo : EIATTR_ANNOTATIONS
	.align		4
        /*0064*/ 	.byte	0x04, 0x55
        /*0066*/ 	.short	(.L_19 - .L_18)


	//   ....[0]....
.L_18:
        /*0068*/ 	.word	0x00000001
        /*006c*/ 	.byte	0x90, 0x1f, 0x00, 0x00, 0x01, 0x00, 0x00, 0x00, 0xa0, 0x1f, 0x00, 0x00, 0x01, 0x00, 0x00, 0x00
        /* <DEDUP_REMOVED lines=125> */
        /*084c*/ 	.byte	0xf0, 0x62, 0x00, 0x00, 0x01, 0x00, 0x00, 0x00, 0x00, 0x63, 0x00, 0x00


	//----- nvinfo : EIATTR_MERCURY_ISA_VERSION
	.align		4
.L_19:
        /*0858*/ 	.byte	0x03, 0x5f
        /*085a*/ 	.short	0x0101


	//----- nvinfo : EIATTR_EXIT_INSTR_OFFSETS
	.align		4
        /*085c*/ 	.byte	0x04, 0x1c
        /*085e*/ 	.short	(.L_21 - .L_20)


	//   ....[0]....
.L_20:
        /*0860*/ 	.word	0x00006470


	//----- nvinfo : EIATTR_REQNTID
	.align		4
.L_21:
        /*0864*/ 	.byte	0x04, 0x10
        /*0866*/ 	.short	(.L_23 - .L_22)
.L_22:
        /*0868*/ 	.word	0x00000100
        /*086c*/ 	.word	0x00000001
        /*0870*/ 	.word	0x00000001


	//----- nvinfo : EIATTR_CBANK_PARAM_SIZE
	.align		4
.L_23:
        /*0874*/ 	.byte	0x03, 0x19
        /*0876*/ 	.short	0x0028


	//----- nvinfo : EIATTR_PARAM_CBANK
	.align		4
        /*0878*/ 	.byte	0x04, 0x0a
        /*087a*/ 	.short	(.L_25 - .L_24)
	.align		4
.L_24:
        /*087c*/ 	.word	index@(.nv.constant0.gluon_mma)
        /*0880*/ 	.short	0x0210
        /*0882*/ 	.short	0x0028


	//----- nvinfo : EIATTR_SW_WAR
	.align		4
.L_25:
        /*0884*/ 	.byte	0x04, 0x36
        /*0886*/ 	.short	(.L_27 - .L_26)
.L_26:
        /*0888*/ 	.word	0x00000008
.L_27:


//--------------------- .nv.callgraph             --------------------------
	.section	.nv.callgraph,"",@"SHT_CUDA_CALLGRAPH"
	.align	4
	.sectionentsize	8
	.align		4
        /*0000*/ 	.word	0x00000000
	.align		4
        /*0004*/ 	.word	0xffffffff
	.align		4
        /*0008*/ 	.word	0x00000000
	.align		4
        /*000c*/ 	.word	0xfffffffe
	.align		4
        /*0010*/ 	.word	0x00000000
	.align		4
        /*0014*/ 	.word	0xfffffffd
	.align		4
        /*0018*/ 	.word	0x00000000
	.align		4
        /*001c*/ 	.word	0xfffffffc


//--------------------- .text.gluon_mma           --------------------------
	.section	.text.gluon_mma,"ax",@progbits
	.align	128
        .global         gluon_mma
        .type           gluon_mma,@function
        .size           gluon_mma,(.L_x_1 - gluon_mma)
        .other          gluon_mma,@"STO_CUDA_ENTRY STV_DEFAULT"
gluon_mma:
.text.gluon_mma:
[----:B------:R-:W0:Y:S01]  /*0000*/  LDC R1, c[0x0][0x28] ;  /* 0x00000a00ff017b82 */ /* 0x000e220000000800 */
[----:B------:R-:W1:Y:S07]  /*0010*/  S2R R17, SR_TID.X ;  /* 0x0000000000117919 */ /* 0x000e6e0000002100 */
[----:B------:R-:W2:Y:S01]  /*0020*/  LDC.64 R114, c[0x0][0x210] ;  /* 0x00008400ff727b82 */ /* 0x000ea20000000a00 */
[----:B------:R-:W-:Y:S01]  /*0030*/  ULDC.64 UR14, c[0x0][0x208] ;  /* 0x00008200000e7ab9 */ /* 0x000fe20000000a00 */
[----:B0-----:R-:W-:Y:S01]  /*0040*/  VIADD R1, R1, 0xfffffd98 ;  /* 0xfffffd9801017836 */ /* 0x001fe20000000000 */
[----:B-1----:R-:W-:-:S02]  /*0050*/  SHF.R.U32.HI R155, RZ, 0x5, R17 ;  /* 0x00000005ff9b7819 */ /* 0x002fc40000011611 */
[----:B------:R-:W-:Y:S02]  /*0060*/  LOP3.LUT R20, R17, 0xe0, RZ, 0xc0, !PT ;  /* 0x000000e011147812 */ /* 0x000fe400078ec0ff */
[----:B------:R-:W-:Y:S02]  /*0070*/  SGXT.U32 R155, R155, 0x3 ;  /* 0x000000039b9b781a */ /* 0x000fe40000000000 */
[C---:B--2---:R-:W-:Y:S01]  /*0080*/  LEA R62, P0, R20.reuse, R114, 0x2 ;  /* 0x00000072143e7211 */ /* 0x044fe200078010ff */
[----:B------:R-:W-:Y:S01]  /*0090*/  IMAD.SHL.U32 R0, R20, 0x2, RZ ;  /* 0x0000000214007824 */ /* 0x000fe200078e00ff */
[C---:B------:R-:W-:Y:S02]  /*00a0*/  LOP3.LUT R11, R155.reuse, 0x8, RZ, 0xfc, !PT ;  /* 0x000000089b0b7812 */ /* 0x040fe400078efcff */
[C---:B------:R-:W-:Y:S02]  /*00b0*/  LOP3.LUT R10, R155.reuse, 0x10, RZ, 0xfc, !PT ;  /* 0x000000109b0a7812 */ /* 0x040fe400078efcff */
[----:B------:R-:W-:-:S02]  /*00c0*/  LOP3.LUT R9, R155, 0x18, RZ, 0xfc, !PT ;  /* 0x000000189b097812 */ /* 0x000fc400078efcff */
[C---:B------:R-:W-:Y:S02]  /*00d0*/  LOP3.LUT R8, R155.reuse, 0x20, RZ, 0xfc, !PT ;  /* 0x000000209b087812 */ /* 0x040fe400078efcff */
[----:B------:R-:W-:Y:S01]  /*00e0*/  LOP3.LUT R7, R155, 0x28, RZ, 0xfc, !PT ;  /* 0x000000289b077812 */ /* 0x000fe200078efcff */
[----:B------:R-:W-:Y:S01]  /*00f0*/  IMAD.SHL.U32 R4, R9, 0x40, RZ ;  /* 0x0000004009047824 */ /* 0x000fe200078e00ff */
[----:B------:R-:W-:Y:S01]  /*0100*/  LEA.HI.X R63, R0, R115, RZ, 0x1, P0 ;  /* 0x00000073003f7211 */ /* 0x000fe200000f0cff */
[----:B------:R-:W-:Y:S01]  /*0110*/  IMAD.SHL.U32 R0, R11, 0x40, RZ ;  /* 0x000000400b007824 */ /* 0x000fe200078e00ff */
[----:B------:R-:W-:Y:S01]  /*0120*/  LOP3.LUT R22, R155, 0x40, RZ, 0xfc, !PT ;  /* 0x000000409b167812 */ /* 0x000fe200078efcff */
[----:B------:R-:W-:Y:S01]  /*0130*/  IMAD.SHL.U32 R12, R8, 0x40, RZ ;  /* 0x00000040080c7824 */ /* 0x000fe200078e00ff */
[C---:B------:R-:W-:Y:S01]  /*0140*/  SHF.L.U32 R2, R10.reuse, 0x6, RZ ;  /* 0x000000060a027819 */ /* 0x040fe200000006ff */
[----:B------:R-:W-:Y:S01]  /*0150*/  IMAD.SHL.U32 R14, R7, 0x40, RZ ;  /* 0x00000040070e7824 */ /* 0x000fe200078e00ff */
[----:B------:R-:W-:Y:S01]  /*0160*/  LEA R66, P3, R10, R114, 0x7 ;  /* 0x000000720a427211 */ /* 0x000fe200078638ff */
[----:B------:R-:W-:Y:S01]  /*0170*/  IMAD.SHL.U32 R24, R22, 0x40, RZ ;  /* 0x0000004016187824 */ /* 0x000fe200078e00ff */
[----:B------:R-:W-:-:S02]  /*0180*/  LOP3.LUT R152, R155, 0x48, RZ, 0xfc, !PT ;  /* 0x000000489b987812 */ /* 0x000fc400078efcff */
[-C--:B------:R-:W-:Y:S02]  /*0190*/  LEA R64, P2, R11, R114.reuse, 0x7 ;  /* 0x000000720b407211 */ /* 0x080fe400078438ff */
[C---:B------:R-:W-:Y:S02]  /*01a0*/  LOP3.LUT R250, R155.reuse, 0x50, RZ, 0xfc, !PT ;  /* 0x000000509bfa7812 */ /* 0x040fe400078efcff */
[----:B------:R-:W-:Y:S02]  /*01b0*/  LOP3.LUT R6, R155, 0x30, RZ, 0xfc, !PT ;  /* 0x000000309b067812 */ /* 0x000fe400078efcff */
[-C--:B------:R-:W-:Y:S01]  /*01c0*/  LEA R68, P4, R9, R114.reuse, 0x7 ;  /* 0x0000007209447211 */ /* 0x080fe200078838ff */
[----:B------:R-:W-:Y:S01]  /*01d0*/  IMAD.SHL.U32 R28, R250, 0x40, RZ ;  /* 0x00000040fa1c7824 */ /* 0x000fe200078e00ff */
[-C--:B------:R-:W-:Y:S02]  /*01e0*/  LEA R70, P5, R8, R114.reuse, 0x7 ;  /* 0x0000007208467211 */ /* 0x080fe400078a38ff */
[----:B------:R-:W-:-:S02]  /*01f0*/  LEA R72, P6, R7, R114, 0x7 ;  /* 0x0000007207487211 */ /* 0x000fc400078c38ff */
[-C--:B------:R-:W-:Y:S02]  /*0200*/  LEA.HI.X R67, R2, R115.reuse, RZ, 0x1, P3 ;  /* 0x0000007302437211 */ /* 0x080fe400018f0cff */
[----:B------:R-:W-:Y:S02]  /*0210*/  SHF.L.U32 R26, R152, 0x6, RZ ;  /* 0x00000006981a7819 */ /* 0x000fe400000006ff */
[----:B------:R-:W-:Y:S02]  /*0220*/  LEA.HI.X R65, R0, R115, RZ, 0x1, P2 ;  /* 0x0000007300417211 */ /* 0x000fe400010f0cff */
[-C--:B------:R-:W-:Y:S02]  /*0230*/  LEA R80, P3, R152, R114.reuse, 0x7 ;  /* 0x0000007298507211 */ /* 0x080fe400078638ff */
[----:B------:R-:W-:Y:S02]  /*0240*/  LOP3.LUT R238, R155, 0x80, RZ, 0xfc, !PT ;  /* 0x000000809bee7812 */ /* 0x000fe400078efcff */
[----:B------:R-:W-:-:S02]  /*0250*/  LEA R78, P2, R22, R114, 0x7 ;  /* 0x00000072164e7211 */ /* 0x000fc400078438ff */
[----:B------:R-:W-:Y:S01]  /*0260*/  LOP3.LUT R176, R17, 0x1f, RZ, 0xc0, !PT ;  /* 0x0000001f11b07812 */ /* 0x000fe200078ec0ff */
[----:B------:R-:W-:Y:S01]  /*0270*/  IMAD.SHL.U32 R58, R238, 0x40, RZ ;  /* 0x00000040ee3a7824 */ /* 0x000fe200078e00ff */
[C---:B------:R-:W-:Y:S02]  /*0280*/  LOP3.LUT R240, R155.reuse, 0x78, RZ, 0xfc, !PT ;  /* 0x000000789bf07812 */ /* 0x040fe400078efcff */
[----:B------:R-:W-:Y:S01]  /*0290*/  LOP3.LUT R246, R155, 0x60, RZ, 0xfc, !PT ;  /* 0x000000609bf67812 */ /* 0x000fe200078efcff */
[----:B------:R-:W-:Y:S01]  /*02a0*/  IMAD.WIDE.U32 R62, R176, 0x2, R62 ;  /* 0x00000002b03e7825 */ /* 0x000fe200078e003e */
[C---:B------:R-:W-:Y:S02]  /*02b0*/  SHF.L.U32 R16, R6.reuse, 0x6, RZ ;  /* 0x0000000606107819 */ /* 0x040fe400000006ff */
[-C--:B------:R-:W-:Y:S01]  /*02c0*/  LEA R74, P0, R6, R114.reuse, 0x7 ;  /* 0x00000072064a7211 */ /* 0x080fe200078038ff */
[----:B------:R-:W-:Y:S01]  /*02d0*/  IMAD.WIDE.U32 R64, R176, 0x2, R64 ;  /* 0x00000002b0407825 */ /* 0x000fe200078e0040 */
[-C--:B------:R-:W-:Y:S01]  /*02e0*/  LEA.HI.X R69, R4, R115.reuse, RZ, 0x1, P4 ;  /* 0x0000007304457211 */ /* 0x080fe200020f0cff */
[----:B------:R-:W2:Y:S01]  /*02f0*/  LDG.E.U16 R0, desc[UR14][R62.64] ;  /* 0x0000000e3e007981 */ /* 0x000ea2000c1e1500 */
[-C--:B------:R-:W-:Y:S01]  /*0300*/  LEA.HI.X R71, R12, R115.reuse, RZ, 0x1, P5 ;  /* 0x000000730c477211 */ /* 0x080fe200028f0cff */
[----:B------:R-:W-:Y:S01]  /*0310*/  IMAD.WIDE.U32 R66, R176, 0x2, R66 ;  /* 0x00000002b0427825 */ /* 0x000fe200078e0042 */
[----:B------:R-:W-:Y:S01]  /*0320*/  LEA.HI.X R73, R14, R115, RZ, 0x1, P6 ;  /* 0x000000730e497211 */ /* 0x000fe200030f0cff */
[----:B------:R-:W3:Y:S01]  /*0330*/  LDG.E.U16 R4, desc[UR14][R64.64] ;  /* 0x0000000e40047981 */ /* 0x000ee2000c1e1500 */
[----:B------:R-:W-:-:S02]  /*0340*/  LEA R82, P4, R250, R114, 0x7 ;  /* 0x00000072fa527211 */ /* 0x000fc400078838ff */
[-C--:B------:R-:W-:Y:S02]  /*0350*/  LEA.HI.X R81, R26, R115.reuse, RZ, 0x1, P3 ;  /* 0x000000731a517211 */ /* 0x080fe400018f0cff */
[-C--:B------:R-:W-:Y:S02]  /*0360*/  LEA.HI.X R79, R24, R115.reuse, RZ, 0x1, P2 ;  /* 0x00000073184f7211 */ /* 0x080fe400010f0cff */
[----:B------:R-:W-:Y:S02]  /*0370*/  LOP3.LUT R160, R155, 0xb8, RZ, 0xfc, !PT ;  /* 0x000000b89ba07812 */ /* 0x000fe400078efcff */
[----:B------:R-:W-:Y:S01]  /*0380*/  SHF.L.U32 R56, R240, 0x6, RZ ;  /* 0x00000006f0387819 */ /* 0x000fe200000006ff */
[----:B------:R-:W-:Y:S01]  /*0390*/  IMAD.WIDE.U32 R70, R176, 0x2, R70 ;  /* 0x00000002b0467825 */ /* 0x000fe200078e0046 */
[-C--:B------:R-:W-:Y:S01]  /*03a0*/  LEA R44, P2, R240, R114.reuse, 0x7 ;  /* 0x00000072f02c7211 */ /* 0x080fe200078438ff */
[----:B------:R-:W4:Y:S01]  /*03b0*/  LDG.E.U16 R21, desc[UR14][R66.64] ;  /* 0x0000000e42157981 */ /* 0x000f22000c1e1500 */
[----:B------:R-:W-:Y:S01]  /*03c0*/  SHF.L.U32 R32, R246, 0x6, RZ ;  /* 0x00000006f6207819 */ /* 0x000fe200000006ff */
[----:B------:R-:W-:Y:S01]  /*03d0*/  IMAD.WIDE.U32 R72, R176, 0x2, R72 ;  /* 0x00000002b0487825 */ /* 0x000fe200078e0048 */
[----:B------:R-:W-:Y:S01]  /*03e0*/  LEA R50, P6, R246, R114, 0x7 ;  /* 0x00000072f6327211 */ /* 0x000fe200078c38ff */
[----:B------:R-:W5:Y:S01]  /*03f0*/  LDG.E.U16 R59, desc[UR14][R70.64] ;  /* 0x0000000e463b7981 */ /* 0x000f62000c1e1500 */
[----:B------:R-:W-:-:S02]  /*0400*/  LEA.HI.X R75, R16, R115, RZ, 0x1, P0 ;  /* 0x00000073104b7211 */ /* 0x000fc400000f0cff */
[-C--:B------:R-:W-:Y:S01]  /*0410*/  LEA R46, P3, R238, R114.reuse, 0x7 ;  /* 0x00000072ee2e7211 */ /* 0x080fe200078638ff */
[----:B------:R-:W-:Y:S01]  /*0420*/  IMAD.WIDE.U32 R80, R176, 0x2, R80 ;  /* 0x00000002b0507825 */ /* 0x000fe200078e0050 */
[-C--:B------:R-:W-:Y:S01]  /*0430*/  LEA.HI.X R83, R28, R115.reuse, RZ, 0x1, P4 ;  /* 0x000000731c537211 */ /* 0x080fe200020f0cff */
[----:B------:R-:W5:Y:S01]  /*0440*/  LDG.E.U16 R16, desc[UR14][R62.64+0x40] ;  /* 0x0000400e3e107981 */ /* 0x000f62000c1e1500 */
[-C--:B------:R-:W-:Y:S01]  /*0450*/  LEA.HI.X R45, R56, R115.reuse, RZ, 0x1, P2 ;  /* 0x00000073382d7211 */ /* 0x080fe200010f0cff */
[----:B------:R-:W-:Y:S01]  /*0460*/  IMAD.SHL.U32 R96, R160, 0x40, RZ ;  /* 0x00000040a0607824 */ /* 0x000fe200078e00ff */
[-C--:B------:R-:W-:Y:S01]  /*0470*/  LEA.HI.X R51, R32, R115.reuse, RZ, 0x1, P6 ;  /* 0x0000007320337211 */ /* 0x080fe200030f0cff */
[----:B------:R-:W-:Y:S01]  /*0480*/  IMAD.WIDE.U32 R74, R176, 0x2, R74 ;  /* 0x00000002b04a7825 */ /* 0x000fe200078e004a */
[----:B------:R-:W-:Y:S01]  /*0490*/  LEA.HI.X R47, R58, R115, RZ, 0x1, P3 ;  /* 0x000000733a2f7211 */ /* 0x000fe200018f0cff */
[----:B------:R-:W5:Y:S01]  /*04a0*/  LDG.E.U16 R61, desc[UR14][R72.64] ;  /* 0x0000000e483d7981 */ /* 0x000f62000c1e1500 */
[----:B------:R-:W-:Y:S01]  /*04b0*/  LEA R32, P3, R160, R114, 0x7 ;  /* 0x00000072a0207211 */ /* 0x000fe200078638ff */
[----:B------:R-:W-:Y:S01]  /*04c0*/  IMAD.WIDE.U32 R82, R176, 0x2, R82 ;  /* 0x00000002b0527825 */ /* 0x000fe200078e0052 */
[C---:B------:R-:W-:Y:S01]  /*04d0*/  LOP3.LUT R248, R155.reuse, 0x58, RZ, 0xfc, !PT ;  /* 0x000000589bf87812 */ /* 0x040fe200078efcff */
[----:B------:R-:W5:Y:S01]  /*04e0*/  LDG.E.U16 R62, desc[UR14][R70.64+0x40] ;  /* 0x0000400e463e7981 */ /* 0x000f62000c1e1500 */
[----:B------:R-:W-:-:S02]  /*04f0*/  LOP3.LUT R5, R155, 0x38, RZ, 0xfc, !PT ;  /* 0x000000389b057812 */ /* 0x000fc400078efcff */
[----:B------:R-:W-:Y:S01]  /*0500*/  LEA.HI.X R33, R96, R115, RZ, 0x1, P3 ;  /* 0x0000007360217211 */ /* 0x000fe200018f0cff */
[----:B------:R-:W5:Y:S01]  /*0510*/  LDG.E.U16 R63, desc[UR14][R72.64+0x40] ;  /* 0x0000400e483f7981 */ /* 0x000f62000c1e1500 */
[C---:B------:R-:W-:Y:S01]  /*0520*/  LOP3.LUT R244, R155.reuse, 0x68, RZ, 0xfc, !PT ;  /* 0x000000689bf47812 */ /* 0x040fe200078efcff */
[C---:B------:R-:W-:Y:S01]  /*0530*/  IMAD.SHL.U32 R30, R248.reuse, 0x40, RZ ;  /* 0x00000040f81e7824 */ /* 0x040fe200078e00ff */
[----:B------:R-:W-:Y:S01]  /*0540*/  LOP3.LUT R242, R155, 0x70, RZ, 0xfc, !PT ;  /* 0x000000709bf27812 */ /* 0x000fe200078efcff */
[----:B------:R-:W5:Y:S01]  /*0550*/  LDG.E.U16 R56, desc[UR14][R64.64+0x40] ;  /* 0x0000400e40387981 */ /* 0x000f62000c1e1500 */
[----:B------:R-:W-:Y:S01]  /*0560*/  IMAD.SHL.U32 R18, R5, 0x40, RZ ;  /* 0x0000004005127824 */ /* 0x000fe200078e00ff */
[-C--:B------:R-:W-:Y:S01]  /*0570*/  LEA R84, P5, R248, R114.reuse, 0x7 ;  /* 0x00000072f8547211 */ /* 0x080fe200078a38ff */
[----:B------:R-:W-:Y:S01]  /*0580*/  IMAD.SHL.U32 R34, R244, 0x40, RZ ;  /* 0x00000040f4227824 */ /* 0x000fe200078e00ff */
[----:B------:R-:W5:Y:S01]  /*0590*/  LDG.E.U16 R70, desc[UR14][R80.64] ;  /* 0x0000000e50467981 */ /* 0x000f62000c1e1500 */
[C---:B------:R-:W-:Y:S01]  /*05a0*/  LOP3.LUT R236, R155.reuse, 0x88, RZ, 0xfc, !PT ;  /* 0x000000889bec7812 */ /* 0x040fe200078efcff */
[----:B------:R-:W-:Y:S01]  /*05b0*/  IMAD.SHL.U32 R36, R242, 0x40, RZ ;  /* 0x00000040f2247824 */ /* 0x000fe200078e00ff */
[----:B------:R-:W-:Y:S01]  /*05c0*/  LOP3.LUT R234, R155, 0x90, RZ, 0xfc, !PT ;  /* 0x000000909bea7812 */ /* 0x000fe200078efcff */
[----:B------:R0:W5:Y:S01]  /*05d0*/  LDG.E.U16 R72, desc[UR14][R80.64+0x40] ;  /* 0x0000400e50487981 */ /* 0x000162000c1e1500 */
[----:B------:R-:W-:Y:S01]  /*05e0*/  LEA R76, P1, R5, R114, 0x7 ;  /* 0x00000072054c7211 */ /* 0x000fe200078238ff */
[----:B------:R-:W-:Y:S01]  /*05f0*/  IMAD.SHL.U32 R60, R236, 0x40, RZ ;  /* 0x00000040ec3c7824 */ /* 0x000fe200078e00ff */
[C---:B------:R-:W-:Y:S01]  /*0600*/  LOP3.LUT R162, R155.reuse, 0xb0, RZ, 0xfc, !PT ;  /* 0x000000b09ba27812 */ /* 0x040fe200078efcff */
[----:B------:R-:W5:Y:S01]  /*0610*/  LDG.E.U16 R57, desc[UR14][R66.64+0x40] ;  /* 0x0000400e42397981 */ /* 0x000f62000c1e1500 */
[----:B------:R-:W-:-:S02]  /*0620*/  LOP3.LUT R232, R155, 0x98, RZ, 0xfc, !PT ;  /* 0x000000989be87812 */ /* 0x000fc400078efcff */
[-C--:B------:R-:W-:Y:S01]  /*0630*/  LEA R52, P0, R244, R114.reuse, 0x7 ;  /* 0x00000072f4347211 */ /* 0x080fe200078038ff */
[----:B------:R-:W5:Y:S01]  /*0640*/  LDG.E.U16 R64, desc[UR14][R74.64] ;  /* 0x0000000e4a407981 */ /* 0x000f62000c1e1500 */
[C---:B------:R-:W-:Y:S01]  /*0650*/  LOP3.LUT R156, R155.reuse, 0xc8, RZ, 0xfc, !PT ;  /* 0x000000c89b9c7812 */ /* 0x040fe200078efcff */
[----:B0-----:R-:W-:Y:S01]  /*0660*/  IMAD.WIDE.U32 R80, R176, 0x2, R44 ;  /* 0x00000002b0507825 */ /* 0x001fe200078e002c */
[-C--:B------:R-:W-:Y:S01]  /*0670*/  LEA.HI.X R85, R30, R115.reuse, RZ, 0x1, P5 ;  /* 0x000000731e557211 */ /* 0x080fe200028f0cff */
[----:B------:R-:W5:Y:S01]  /*0680*/  LDG.E.U16 R71, desc[UR14][R82.64] ;  /* 0x0000000e52477981 */ /* 0x000f62000c1e1500 */
[C---:B------:R-:W-:Y:S01]  /*0690*/  LOP3.LUT R166, R155.reuse, 0xa0, RZ, 0xfc, !PT ;  /* 0x000000a09ba67812 */ /* 0x040fe200078efcff */
[----:B------:R-:W-:Y:S01]  /*06a0*/  IMAD.SHL.U32 R94, R162, 0x40, RZ ;  /* 0x00000040a25e7824 */ /* 0x000fe200078e00ff */
[----:B------:R-:W-:Y:S01]  /*06b0*/  SHF.L.U32 R86, R234, 0x6, RZ ;  /* 0x00000006ea567819 */ /* 0x000fe200000006ff */
[----:B------:R-:W5:Y:S01]  /*06c0*/  LDG.E.U16 R66, desc[UR14][R74.64+0x40] ;  /* 0x0000400e4a427981 */ /* 0x000f62000c1e1500 */
[-C--:B------:R-:W-:Y:S01]  /*06d0*/  LEA.HI.X R77, R18, R115.reuse, RZ, 0x1, P1 ;  /* 0x00000073124d7211 */ /* 0x080fe200008f0cff */
[----:B------:R-:W-:Y:S01]  /*06e0*/  IMAD.SHL.U32 R88, R232, 0x40, RZ ;  /* 0x00000040e8587824 */ /* 0x000fe200078e00ff */
[-C--:B------:R-:W-:Y:S01]  /*06f0*/  LEA R38, P5, R234, R114.reuse, 0x7 ;  /* 0x00000072ea267211 */ /* 0x080fe200078a38ff */
[----:B------:R-:W5:Y:S01]  /*0700*/  LDG.E.U16 R44, desc[UR14][R80.64] ;  /* 0x0000000e502c7981 */ /* 0x000f62000c1e1500 */
[-C--:B------:R-:W-:Y:S01]  /*0710*/  LEA R54, P1, R242, R114.reuse, 0x7 ;  /* 0x00000072f2367211 */ /* 0x080fe200078238ff */
[----:B------:R-:W-:Y:S01]  /*0720*/  IMAD.SHL.U32 R100, R156, 0x40, RZ ;  /* 0x000000409c647824 */ /* 0x000fe200078e00ff */
[----:B------:R-:W-:Y:S01]  /*0730*/  LOP3.LUT R164, R155, 0xa8, RZ, 0xfc, !PT ;  /* 0x000000a89ba47812 */ /* 0x000fe200078efcff */
[----:B------:R-:W-:Y:S01]  /*0740*/  IMAD.SHL.U32 R90, R166, 0x40, RZ ;  /* 0x00000040a65a7824 */ /* 0x000fe200078e00ff */
[----:B------:R-:W-:Y:S01]  /*0750*/  LEA R48, P4, R236, R114, 0x7 ;  /* 0x00000072ec307211 */ /* 0x000fe200078838ff */
[----:B------:R0:W5:Y:S01]  /*0760*/  LDG.E.U16 R74, desc[UR14][R82.64+0x40] ;  /* 0x0000400e524a7981 */ /* 0x000162000c1e1500 */
[----:B------:R-:W-:-:S02]  /*0770*/  LEA.HI.X R53, R34, R115, RZ, 0x1, P0 ;  /* 0x0000007322357211 */ /* 0x000fc400000f0cff */
[C---:B------:R-:W-:Y:S02]  /*0780*/  LOP3.LUT R154, R155.reuse, 0xd0, RZ, 0xfc, !PT ;  /* 0x000000d09b9a7812 */ /* 0x040fe400078efcff */
[C---:B------:R-:W-:Y:S02]  /*0790*/  LOP3.LUT R172, R155.reuse, 0xe8, RZ, 0xfc, !PT ;  /* 0x000000e89bac7812 */ /* 0x040fe400078efcff */
[-C--:B------:R-:W-:Y:S01]  /*07a0*/  LEA R34, P2, R162, R114.reuse, 0x7 ;  /* 0x00000072a2227211 */ /* 0x080fe200078438ff */
[----:B------:R-:W-:Y:S01]  /*07b0*/  IMAD.WIDE.U32 R84, R176, 0x2, R84 ;  /* 0x00000002b0547825 */ /* 0x000fe200078e0054 */
[-C--:B------:R-:W-:Y:S02]  /*07c0*/  LEA R40, P6, R232, R114.reuse, 0x7 ;  /* 0x00000072e8287211 */ /* 0x080fe400078c38ff */
[-C--:B------:R-:W-:Y:S01]  /*07d0*/  LEA.HI.X R39, R86, R115.reuse, RZ, 0x1, P5 ;  /* 0x0000007356277211 */ /* 0x080fe200028f0cff */
[----:B0-----:R-:W-:Y:S01]  /*07e0*/  IMAD.WIDE.U32 R82, R176, 0x2, R46 ;  /* 0x00000002b0527825 */ /* 0x001fe200078e002e */
[C---:B------:R-:W-:Y:S01]  /*07f0*/  LOP3.LUT R170, R155.reuse, 0xe0, RZ, 0xfc, !PT ;  /* 0x000000e09baa7812 */ /* 0x040fe200078efcff */
[----:B------:R0:W5:Y:S01]  /*0800*/  LDG.E.U16 R46, desc[UR14][R80.64+0x40] ;  /* 0x0000400e502e7981 */ /* 0x000162000c1e1500 */
[-C--:B------:R-:W-:Y:S01]  /*0810*/  LEA.HI.X R55, R36, R115.reuse, RZ, 0x1, P1 ;  /* 0x0000007324377211 */ /* 0x080fe200008f0cff */
[----:B------:R-:W-:Y:S01]  /*0820*/  IMAD.WIDE.U32 R68, R176, 0x2, R68 ;  /* 0x00000002b0447825 */ /* 0x000fe200078e0044 */
[-C--:B------:R-:W-:Y:S01]  /*0830*/  LEA R28, P5, R156, R114.reuse, 0x7 ;  /* 0x000000729c1c7211 */ /* 0x080fe200078a38ff */
[----:B------:R-:W5:Y:S01]  /*0840*/  LDG.E.U16 R73, desc[UR14][R84.64] ;  /* 0x0000000e54497981 */ /* 0x000f62000c1e1500 */
[C---:B------:R-:W-:Y:S01]  /*0850*/  LOP3.LUT R158, R155.reuse, 0xc0, RZ, 0xfc, !PT ;  /* 0x000000c09b9e7812 */ /* 0x040fe200078efcff */
[----:B------:R-:W-:Y:S01]  /*0860*/  IMAD.SHL.U32 R102, R154, 0x40, RZ ;  /* 0x000000409a667824 */ /* 0x000fe200078e00ff */
[----:B------:R-:W-:Y:S01]  /*0870*/  SHF.L.U32 R92, R164, 0x6, RZ ;  /* 0x00000006a45c7819 */ /* 0x000fe200000006ff */
[----:B------:R-:W-:Y:S01]  /*0880*/  IMAD.SHL.U32 R108, R172, 0x40, RZ ;  /* 0x00000040ac6c7824 */ /* 0x000fe200078e00ff */
[-C--:B------:R-:W-:Y:S01]  /*0890*/  LEA R42, P0, R166, R114.reuse, 0x7 ;  /* 0x00000072a62a7211 */ /* 0x080fe200078038ff */
[----:B0-----:R-:W-:Y:S01]  /*08a0*/  IMAD.WIDE.U32 R80, R176, 0x2, R32 ;  /* 0x00000002b0507825 */ /* 0x001fe200078e0020 */
[-C--:B------:R-:W-:Y:S01]  /*08b0*/  LEA R36, P1, R164, R114.reuse, 0x7 ;  /* 0x00000072a4247211 */ /* 0x080fe200078238ff */
[----:B------:R-:W0:Y:S01]  /*08c0*/  LDC.64 R32, c[0x0][0x218] ;  /* 0x00008600ff207b82 */ /* 0x000e220000000a00 */
[-C--:B------:R-:W-:Y:S01]  /*08d0*/  LEA.HI.X R49, R60, R115.reuse, RZ, 0x1, P4 ;  /* 0x000000733c317211 */ /* 0x080fe200020f0cff */
[----:B------:R-:W-:Y:S01]  /*08e0*/  IMAD.WIDE.U32 R76, R176, 0x2, R76 ;  /* 0x00000002b04c7825 */ /* 0x000fe200078e004c */
[C---:B------:R-:W-:Y:S01]  /*08f0*/  LOP3.LUT R168, R155.reuse, 0xd8, RZ, 0xfc, !PT ;  /* 0x000000d89ba87812 */ /* 0x040fe200078efcff */
[----:B------:R1:W5:Y:S01]  /*0900*/  LDG.E.U16 R75, desc[UR14][R84.64+0x40] ;  /* 0x0000400e544b7981 */ /* 0x000362000c1e1500 */
[-C--:B------:R-:W-:Y:S01]  /*0910*/  LEA.HI.X R35, R94, R115.reuse, RZ, 0x1, P2 ;  /* 0x000000735e237211 */ /* 0x080fe200010f0cff */
[----:B------:R-:W-:Y:S01]  /*0920*/  IMAD.WIDE.U32 R78, R176, 0x2, R78 ;  /* 0x00000002b04e7825 */ /* 0x000fe200078e004e */
[C---:B------:R-:W-:Y:S01]  /*0930*/  LOP3.LUT R174, R155.reuse, 0xf0, RZ, 0xfc, !PT ;  /* 0x000000f09bae7812 */ /* 0x040fe200078efcff */
[----:B------:R-:W5:Y:S01]  /*0940*/  LDG.E.U16 R58, desc[UR14][R68.64] ;  /* 0x0000000e443a7981 */ /* 0x000f62000c1e1500 */
[----:B------:R-:W-:Y:S01]  /*0950*/  LEA.HI.X R41, R88, R115, RZ, 0x1, P6 ;  /* 0x0000007358297211 */ /* 0x000fe200030f0cff */
[----:B------:R-:W-:Y:S01]  /*0960*/  IMAD.SHL.U32 R106, R170, 0x40, RZ ;  /* 0x00000040aa6a7824 */ /* 0x000fe200078e00ff */
[----:B------:R-:W-:Y:S01]  /*0970*/  LOP3.LUT R155, R155, 0xf8, RZ, 0xfc, !PT ;  /* 0x000000f89b9b7812 */ /* 0x000fe200078efcff */
[----:B------:R-:W5:Y:S01]  /*0980*/  LDG.E.U16 R60, desc[UR14][R68.64+0x40] ;  /* 0x0000400e443c7981 */ /* 0x000f62000c1e1500 */
[----:B------:R-:W-:-:S02]  /*0990*/  LEA R26, P6, R154, R114, 0x7 ;  /* 0x000000729a1a7211 */ /* 0x000fc400078c38ff */
[-C--:B------:R-:W-:Y:S01]  /*09a0*/  LEA R14, P2, R172, R114.reuse, 0x7 ;  /* 0x00000072ac0e7211 */ /* 0x080fe200078438ff */
[----:B------:R-:W5:Y:S01]  /*09b0*/  LDG.E.U16 R45, desc[UR14][R82.64] ;  /* 0x0000000e522d7981 */ /* 0x000f62000c1e1500 */
[-C--:B------:R-:W-:Y:S01]  /*09c0*/  LEA.HI.X R29, R100, R115.reuse, RZ, 0x1, P5 ;  /* 0x00000073641d7211 */ /* 0x080fe200028f0cff */
[----:B-1----:R-:W-:Y:S01]  /*09d0*/  IMAD.WIDE.U32 R84, R176, 0x2, R48 ;  /* 0x00000002b0547825 */ /* 0x002fe200078e0030 */
[C---:B------:R-:W-:Y:S01]  /*09e0*/  SHF.L.U32 R98, R158.reuse, 0x6, RZ ;  /* 0x000000069e627819 */ /* 0x040fe200000006ff */
[----:B------:R-:W5:Y:S01]  /*09f0*/  LDG.E.U16 R65, desc[UR14][R76.64] ;  /* 0x0000000e4c417981 */ /* 0x000f62000c1e1500 */
[-C--:B------:R-:W-:Y:S02]  /*0a00*/  LEA R30, P4, R158, R114.reuse, 0x7 ;  /* 0x000000729e1e7211 */ /* 0x080fe400078838ff */
[-C--:B------:R-:W-:Y:S01]  /*0a10*/  LEA.HI.X R43, R90, R115.reuse, RZ, 0x1, P0 ;  /* 0x000000735a2b7211 */ /* 0x080fe200000f0cff */
[----:B------:R-:W-:Y:S01]  /*0a20*/  IMAD.WIDE.U32 R86, R176, 0x2, R54 ;  /* 0x00000002b0567825 */ /* 0x000fe200078e0036 */
[-C--:B------:R-:W-:Y:S01]  /*0a30*/  LEA.HI.X R37, R92, R115.reuse, RZ, 0x1, P1 ;  /* 0x000000735c257211 */ /* 0x080fe200008f0cff */
[----:B------:R1:W5:Y:S01]  /*0a40*/  LDG.E.U16 R68, desc[UR14][R76.64+0x40] ;  /* 0x0000400e4c447981 */ /* 0x000362000c1e1500 */
[----:B------:R-:W-:Y:S01]  /*0a50*/  SHF.L.U32 R104, R168, 0x6, RZ ;  /* 0x00000006a8687819 */ /* 0x000fe200000006ff */
[----:B------:R-:W-:Y:S01]  /*0a60*/  IMAD.WIDE.U32 R34, R176, 0x2, R34 ;  /* 0x00000002b0227825 */ /* 0x000fe200078e0022 */
[-C--:B------:R-:W-:Y:S01]  /*0a70*/  LEA R24, P0, R168, R114.reuse, 0x7 ;  /* 0x00000072a8187211 */ /* 0x080fe200078038ff */
[----:B------:R-:W5:Y:S01]  /*0a80*/  LDG.E.U16 R67, desc[UR14][R78.64] ;  /* 0x0000000e4e437981 */ /* 0x000f62000c1e1500 */
[-C--:B------:R-:W-:Y:S01]  /*0a90*/  LEA R18, P1, R170, R114.reuse, 0x7 ;  /* 0x00000072aa127211 */ /* 0x080fe200078238ff */
[C---:B------:R-:W-:Y:S01]  /*0aa0*/  IMAD.SHL.U32 R112, R155.reuse, 0x40, RZ ;  /* 0x000000409b707824 */ /* 0x040fe200078e00ff */
[-C--:B------:R-:W-:Y:S01]  /*0ab0*/  LEA.HI.X R27, R102, R115.reuse, RZ, 0x1, P6 ;  /* 0x00000073661b7211 */ /* 0x080fe200030f0cff */
[----:B------:R0:W5:Y:S01]  /*0ac0*/  LDG.E.U16 R69, desc[UR14][R78.64+0x40] ;  /* 0x0000400e4e457981 */ /* 0x000162000c1e1500 */
[-C--:B------:R-:W-:Y:S01]  /*0ad0*/  LEA.HI.X R15, R108, R115.reuse, RZ, 0x1, P2 ;  /* 0x000000736c0f7211 */ /* 0x080fe200010f0cff */
[----:B-1----:R-:W-:Y:S01]  /*0ae0*/  IMAD.WIDE.U32 R76, R176, 0x2, R50 ;  /* 0x00000002b04c7825 */ /* 0x002fe200078e0032 */
[-C--:B------:R-:W-:Y:S01]  /*0af0*/  LEA.HI.X R31, R98, R115.reuse, RZ, 0x1, P4 ;  /* 0x00000073621f7211 */ /* 0x080fe200020f0cff */
[----:B------:R-:W5:Y:S01]  /*0b00*/  LDG.E.U16 R47, desc[UR14][R84.64] ;  /* 0x0000000e542f7981 */ /* 0x000f62000c1e1500 */
[-C--:B------:R-:W-:Y:S01]  /*0b10*/  LEA R12, P4, R155, R114.reuse, 0x7 ;  /* 0x000000729b0c7211 */ /* 0x080fe200078838ff */
[----:B------:R-:W-:Y:S01]  /*0b20*/  IMAD.WIDE.U32 R28, R176, 0x2, R28 ;  /* 0x00000002b01c7825 */ /* 0x000fe200078e001c */
[-C--:B------:R-:W-:Y:S01]  /*0b30*/  LEA.HI.X R25, R104, R115.reuse, RZ, 0x1, P0 ;  /* 0x0000007368197211 */ /* 0x080fe200000f0cff */
[----:B------:R-:W5:Y:S01]  /*0b40*/  LDG.E.U16 R49, desc[UR14][R84.64+0x40] ;  /* 0x0000400e54317981 */ /* 0x000f62000c1e1500 */
[-C--:B------:R-:W-:Y:S01]  /*0b50*/  LEA.HI.X R19, R106, R115.reuse, RZ, 0x1, P1 ;  /* 0x000000736a137211 */ /* 0x080fe200008f0cff */
[----:B0-----:R-:W-:Y:S01]  /*0b60*/  IMAD.WIDE.U32 R78, R176, 0x2, R52 ;  /* 0x00000002b04e7825 */ /* 0x001fe200078e0034 */
[C---:B------:R-:W-:Y:S01]  /*0b70*/  SHF.L.U32 R110, R174.reuse, 0x6, RZ ;  /* 0x00000006ae6e7819 */ /* 0x040fe200000006ff */
[----:B------:R-:W5:Y:S01]  /*0b80*/  LDG.E.U16 R53, desc[UR14][R86.64] ;  /* 0x0000000e56357981 */ /* 0x000f62000c1e1500 */
[----:B------:R-:W-:Y:S01]  /*0b90*/  LEA R2, P3, R174, R114, 0x7 ;  /* 0x00000072ae027211 */ /* 0x000fe200078638ff */
[----:B------:R-:W-:Y:S01]  /*0ba0*/  IMAD.WIDE.U32 R26, R176, 0x2, R26 ;  /* 0x00000002b01a7825 */ /* 0x000fe200078e001a */
[-C--:B------:R-:W-:Y:S01]  /*0bb0*/  LEA.HI.X R13, R112, R115.reuse, RZ, 0x1, P4 ;  /* 0x00000073700d7211 */ /* 0x080fe200020f0cff */
[----:B------:R0:W5:Y:S01]  /*0bc0*/  LDG.E.U16 R55, desc[UR14][R86.64+0x40] ;  /* 0x0000400e56377981 */ /* 0x000162000c1e1500 */
[----:B------:R-:W-:Y:S01]  /*0bd0*/  LEA.HI.X R3, R110, R115, RZ, 0x1, P3 ;  /* 0x000000736e037211 */ /* 0x000fe200018f0cff */
[----:B------:R-:W-:-:S02]  /*0be0*/  IMAD.WIDE.U32 R30, R176, 0x2, R30 ;  /* 0x00000002b01e7825 */ /* 0x000fc400078e001e */
[----:B------:R-:W5:Y:S04]  /*0bf0*/  LDG.E.U16 R84, desc[UR14][R34.64] ;  /* 0x0000000e22547981 */ /* 0x000f68000c1e1500 */
[----:B------:R1:W5:Y:S01]  /*0c00*/  LDG.E.U16 R85, desc[UR14][R34.64+0x40] ;  /* 0x0000400e22557981 */ /* 0x000362000c1e1500 */
[----:B0-----:R-:W-:-:S03]  /*0c10*/  IMAD.WIDE.U32 R86, R176, 0x2, R42 ;  /* 0x00000002b0567825 */ /* 0x001fc600078e002a */
[----:B------:R-:W5:Y:S01]  /*0c20*/  LDG.E.U16 R50, desc[UR14][R76.64] ;  /* 0x0000000e4c327981 */ /* 0x000f62000c1e1500 */
[----:B------:R-:W-:-:S03]  /*0c30*/  IMAD.WIDE.U32 R36, R176, 0x2, R36 ;  /* 0x00000002b0247825 */ /* 0x000fc600078e0024 */
[----:B------:R0:W5:Y:S01]  /*0c40*/  LDG.E.U16 R52, desc[UR14][R76.64+0x40] ;  /* 0x0000400e4c347981 */ /* 0x000162000c1e1500 */
[----:B-1----:R-:W-:-:S03]  /*0c50*/  IMAD.WIDE.U32 R34, R176, 0x2, R14 ;  /* 0x00000002b0227825 */ /* 0x002fc600078e000e */
[----:B------:R-:W5:Y:S01]  /*0c60*/  LDG.E.U16 R51, desc[UR14][R78.64] ;  /* 0x0000000e4e337981 */ /* 0x000f62000c1e1500 */
[----:B------:R-:W-:-:S03]  /*0c70*/  IMAD.SHL.U32 R14, R20, 0x8, RZ ;  /* 0x00000008140e7824 */ /* 0x000fc600078e00ff */
[----:B------:R1:W5:Y:S01]  /*0c80*/  LDG.E.U16 R54, desc[UR14][R78.64+0x40] ;  /* 0x0000400e4e367981 */ /* 0x000362000c1e1500 */
[----:B------:R-:W-:-:S03]  /*0c90*/  IMAD.WIDE.U32 R24, R176, 0x2, R24 ;  /* 0x00000002b0187825 */ /* 0x000fc600078e0018 */
[----:B------:R-:W5:Y:S01]  /*0ca0*/  LDG.E.U16 R90, desc[UR14][R28.64] ;  /* 0x0000000e1c5a7981 */ /* 0x000f62000c1e1500 */
[----:B0-----:R-:W-:-:S03]  /*0cb0*/  IMAD.WIDE.U32 R76, R176, 0x2, R38 ;  /* 0x00000002b04c7825 */ /* 0x001fc600078e0026 */
[----:B------:R0:W5:Y:S01]  /*0cc0*/  LDG.E.U16 R91, desc[UR14][R28.64+0x40] ;  /* 0x0000400e1c5b7981 */ /* 0x000162000c1e1500 */
[----:B------:R-:W-:-:S03]  /*0cd0*/  IMAD.WIDE.U32 R18, R176, 0x2, R18 ;  /* 0x00000002b0127825 */ /* 0x000fc600078e0012 */
[----:B------:R-:W5:Y:S01]  /*0ce0*/  LDG.E.U16 R42, desc[UR14][R86.64] ;  /* 0x0000000e562a7981 */ /* 0x000f62000c1e1500 */
[----:B-1----:R-:W-:-:S03]  /*0cf0*/  IMAD.WIDE.U32 R78, R176, 0x2, R40 ;  /* 0x00000002b04e7825 */ /* 0x002fc600078e0028 */
[----:B------:R-:W5:Y:S01]  /*0d00*/  LDG.E.U16 R43, desc[UR14][R86.64+0x40] ;  /* 0x0000400e562b7981 */ /* 0x000f62000c1e1500 */
[----:B0-----:R-:W-:-:S03]  /*0d10*/  LEA R28, P0, R20, R32, 0x4 ;  /* 0x00000020141c7211 */ /* 0x001fc600078020ff */
[----:B------:R-:W5:Y:S01]  /*0d20*/  LDG.E.U16 R92, desc[UR14][R26.64] ;  /* 0x0000000e1a5c7981 */ /* 0x000f62000c1e1500 */
[----:B------:R-:W-:Y:S01]  /*0d30*/  IMAD.SHL.U32 R15, R10, 0x100, RZ ;  /* 0x000001000a0f7824 */ /* 0x000fe200078e00ff */
[----:B------:R-:W-:Y:S02]  /*0d40*/  LEA.HI.X R29, R14, R33, RZ, 0x1, P0 ;  /* 0x000000210e1d7211 */ /* 0x000fe400000f0cff */
[----:B------:R0:W5:Y:S01]  /*0d50*/  LDG.E.U16 R93, desc[UR14][R26.64+0x40] ;  /* 0x0000400e1a5d7981 */ /* 0x000162000c1e1500 */
[----:B------:R-:W-:Y:S01]  /*0d60*/  IMAD.SHL.U32 R23, R9, 0x100, RZ ;  /* 0x0000010009177824 */ /* 0x000fe200078e00ff */
[----:B------:R-:W-:Y:S01]  /*0d70*/  SHF.L.U32 R153, R8, 0x8, RZ ;  /* 0x0000000808997819 */ /* 0x000fe200000006ff */
[----:B------:R-:W-:Y:S01]  /*0d80*/  IMAD.SHL.U32 R157, R7, 0x100, RZ ;  /* 0x00000100079d7824 */ /* 0x000fe200078e00ff */
[----:B------:R-:W5:Y:S01]  /*0d90*/  LDG.E.U16 R48, desc[UR14][R82.64+0x40] ;  /* 0x0000400e52307981 */ /* 0x000f62000c1e1500 */
[----:B------:R-:W-:Y:S01]  /*0da0*/  IMAD.SHL.U32 R167, R6, 0x100, RZ ;  /* 0x0000010006a77824 */ /* 0x000fe200078e00ff */
[----:B------:R-:W-:-:S02]  /*0db0*/  SHF.L.U32 R169, R5, 0x8, RZ ;  /* 0x0000000805a97819 */ /* 0x000fc400000006ff */
[----:B------:R-:W5:Y:S01]  /*0dc0*/  LDG.E.U16 R88, desc[UR14][R80.64] ;  /* 0x0000000e50587981 */ /* 0x000f62000c1e1500 */
[C---:B0-----:R-:W-:Y:S01]  /*0dd0*/  IMAD.WIDE.U32 R26, R176.reuse, 0x2, R12 ;  /* 0x00000002b01a7825 */ /* 0x041fe200078e000c */
[----:B------:R-:W-:Y:S02]  /*0de0*/  SHF.L.U32 R13, R11, 0x8, RZ ;  /* 0x000000080b0d7819 */ /* 0x000fe400000006ff */
[----:B------:R-:W5:Y:S04]  /*0df0*/  LDG.E.U16 R89, desc[UR14][R80.64+0x40] ;  /* 0x0000400e50597981 */ /* 0x000f68000c1e1500 */
[----:B------:R-:W5:Y:S04]  /*0e00*/  LDG.E.U16 R86, desc[UR14][R30.64] ;  /* 0x0000000e1e567981 */ /* 0x000f68000c1e1500 */
[----:B------:R0:W5:Y:S01]  /*0e10*/  LDG.E.U16 R87, desc[UR14][R30.64+0x40] ;  /* 0x0000400e1e577981 */ /* 0x000162000c1e1500 */
[----:B------:R-:W-:-:S03]  /*0e20*/  IMAD.WIDE.U32 R2, R176, 0x2, R2 ;  /* 0x00000002b0027825 */ /* 0x000fc600078e0002 */
[----:B------:R-:W5:Y:S04]  /*0e30*/  LDG.E.U16 R38, desc[UR14][R76.64] ;  /* 0x0000000e4c267981 */ /* 0x000f68000c1e1500 */
[----:B------:R1:W5:Y:S01]  /*0e40*/  LDG.E.U16 R39, desc[UR14][R76.64+0x40] ;  /* 0x0000400e4c277981 */ /* 0x000362000c1e1500 */
[----:B0-----:R-:W-:-:S03]  /*0e50*/  LEA R30, P0, R11, R32, 0x9 ;  /* 0x000000200b1e7211 */ /* 0x001fc600078048ff */
[----:B------:R-:W5:Y:S04]  /*0e60*/  LDG.E.U16 R40, desc[UR14][R78.64] ;  /* 0x0000000e4e287981 */ /* 0x000f68000c1e1500 */
[----:B------:R0:W5:Y:S01]  /*0e70*/  LDG.E.U16 R41, desc[UR14][R78.64+0x40] ;  /* 0x0000400e4e297981 */ /* 0x000162000c1e1500 */
[----:B-1----:R-:W-:-:S03]  /*0e80*/  LEA R76, P2, R9, R32, 0x9 ;  /* 0x00000020094c7211 */ /* 0x002fc600078448ff */
        /* <DEDUP_REMOVED lines=11> */
[----:B-1----:R-:W-:Y:S02]  /*0f40*/  LEA R18, P6, R5, R32, 0x9 ;  /* 0x0000002005127211 */ /* 0x002fe400078c48ff */
[-C--:B------:R-:W-:Y:S01]  /*0f50*/  LEA.HI.X R31, R13, R33.reuse, RZ, 0x1, P0 ;  /* 0x000000210d1f7211 */ /* 0x080fe200000f0cff */
[----:B------:R-:W5:Y:S01]  /*0f60*/  LDG.E.U16 R12, desc[UR14][R2.64] ;  /* 0x0000000e020c7981 */ /* 0x000f62000c1e1500 */
[----:B------:R-:W-:-:S03]  /*0f70*/  LEA.HI.X R37, R15, R33, RZ, 0x1, P1 ;  /* 0x000000210f257211 */ /* 0x000fc600008f0cff */
[----:B------:R1:W5:Y:S01]  /*0f80*/  LDG.E.U16 R98, desc[UR14][R2.64+0x40] ;  /* 0x0000400e02627981 */ /* 0x000362000c1e1500 */
[----:B0-----:R-:W-:Y:S02]  /*0f90*/  LEA R34, P4, R7, R32, 0x9 ;  /* 0x0000002007227211 */ /* 0x001fe400078848ff */
[-C--:B------:R-:W-:Y:S01]  /*0fa0*/  LEA.HI.X R77, R23, R33.reuse, RZ, 0x1, P2 ;  /* 0x00000021174d7211 */ /* 0x080fe200010f0cff */
[----:B------:R-:W5:Y:S01]  /*0fb0*/  LDG.E.U16 R99, desc[UR14][R26.64] ;  /* 0x0000000e1a637981 */ /* 0x000f62000c1e1500 */
[-C--:B------:R-:W-:Y:S02]  /*0fc0*/  LEA.HI.X R79, R153, R33.reuse, RZ, 0x1, P3 ;  /* 0x00000021994f7211 */ /* 0x080fe400018f0cff */
[-C--:B------:R-:W-:Y:S01]  /*0fd0*/  LEA.HI.X R35, R157, R33.reuse, RZ, 0x1, P4 ;  /* 0x000000219d237211 */ /* 0x080fe200020f0cff */
[----:B------:R0:W5:Y:S01]  /*0fe0*/  LDG.E.U16 R100, desc[UR14][R26.64+0x40] ;  /* 0x0000400e1a647981 */ /* 0x000162000c1e1500 */
[-C--:B------:R-:W-:Y:S02]  /*0ff0*/  LEA.HI.X R25, R167, R33.reuse, RZ, 0x1, P5 ;  /* 0x00000021a7197211 */ /* 0x080fe400028f0cff */
[----:B------:R-:W-:Y:S01]  /*1000*/  LEA.HI.X R19, R169, R33, RZ, 0x1, P6 ;  /* 0x00000021a9137211 */ /* 0x000fe200030f0cff */
[----:B-1----:R-:W-:-:S04]  /*1010*/  IMAD.WIDE.U32 R2, R176, 0x2, R28 ;  /* 0x00000002b0027825 */ /* 0x002fc800078e001c */
[C---:B------:R-:W-:Y:S01]  /*1020*/  IMAD.WIDE.U32 R18, R176.reuse, 0x2, R18 ;  /* 0x00000002b0127825 */ /* 0x040fe200078e0012 */
[----:B------:R-:W5:Y:S03]  /*1030*/  LDG.E.U16 R101, desc[UR14][R2.64] ;  /* 0x0000000e02657981 */ /* 0x000f66000c1e1500 */
[C---:B0-----:R-:W-:Y:S01]  /*1040*/  IMAD.WIDE.U32 R26, R176.reuse, 0x2, R30 ;  /* 0x00000002b01a7825 */ /* 0x041fe200078e001e */
[----:B------:R-:W5:Y:S03]  /*1050*/  LDG.E.U16 R102, desc[UR14][R2.64+0x80] ;  /* 0x0000800e02667981 */ /* 0x000f66000c1e1500 */
[C---:B------:R-:W-:Y:S01]  /*1060*/  IMAD.WIDE.U32 R28, R176.reuse, 0x2, R36 ;  /* 0x00000002b01c7825 */ /* 0x040fe200078e0024 */
[----:B------:R-:W5:Y:S03]  /*1070*/  LDG.E.U16 R103, desc[UR14][R2.64+0x100] ;  /* 0x0001000e02677981 */ /* 0x000f66000c1e1500 */
[C---:B------:R-:W-:Y:S01]  /*1080*/  IMAD.WIDE.U32 R30, R176.reuse, 0x2, R76 ;  /* 0x00000002b01e7825 */ /* 0x040fe200078e004c */
[----:B------:R-:W5:Y:S03]  /*1090*/  LDG.E.U16 R104, desc[UR14][R2.64+0x180] ;  /* 0x0001800e02687981 */ /* 0x000f66000c1e1500 */
[C---:B------:R-:W-:Y:S01]  /*10a0*/  IMAD.WIDE.U32 R32, R176.reuse, 0x2, R78 ;  /* 0x00000002b0207825 */ /* 0x040fe200078e004e */
[----:B------:R-:W5:Y:S03]  /*10b0*/  LDG.E.U16 R105, desc[UR14][R26.64+0x80] ;  /* 0x0000800e1a697981 */ /* 0x000f66000c1e1500 */
[C---:B------:R-:W-:Y:S01]  /*10c0*/  IMAD.WIDE.U32 R34, R176.reuse, 0x2, R34 ;  /* 0x00000002b0227825 */ /* 0x040fe200078e0022 */
[----:B------:R-:W5:Y:S03]  /*10d0*/  LDG.E.U16 R78, desc[UR14][R26.64] ;  /* 0x0000000e1a4e7981 */ /* 0x000f66000c1e1500 */
[----:B------:R-:W-:Y:S01]  /*10e0*/  IMAD.WIDE.U32 R24, R176, 0x2, R24 ;  /* 0x00000002b0187825 */ /* 0x000fe200078e0018 */
[----:B------:R-:W5:Y:S04]  /*10f0*/  LDG.E.U16 R107, desc[UR14][R26.64+0x100] ;  /* 0x0001000e1a6b7981 */ /* 0x000f68000c1e1500 */
        /* <DEDUP_REMOVED lines=48> */
[----:B------:R0:W5:Y:S04]  /*1400*/  LDG.E.U16 R29, desc[UR14][R34.64+0x1c0] ;  /* 0x0001c00e221d7981 */ /* 0x000168000c1e1500 */
[----:B------:R-:W5:Y:S04]  /*1410*/  LDG.E.U16 R138, desc[UR14][R24.64+0x40] ;  /* 0x0000400e188a7981 */ /* 0x000f68000c1e1500 */
[----:B------:R-:W5:Y:S04]  /*1420*/  LDG.E.U16 R140, desc[UR14][R24.64+0xc0] ;  /* 0x0000c00e188c7981 */ /* 0x000f68000c1e1500 */
[----:B------:R-:W5:Y:S04]  /*1430*/  LDG.E.U16 R30, desc[UR14][R24.64+0x140] ;  /* 0x0001400e181e7981 */ /* 0x000f68000c1e1500 */
[----:B------:R1:W5:Y:S04]  /*1440*/  LDG.E.U16 R31, desc[UR14][R24.64+0x1c0] ;  /* 0x0001c00e181f7981 */ /* 0x000368000c1e1500 */
[----:B------:R-:W5:Y:S04]  /*1450*/  LDG.E.U16 R144, desc[UR14][R18.64+0x40] ;  /* 0x0000400e12907981 */ /* 0x000f68000c1e1500 */
[----:B------:R-:W5:Y:S04]  /*1460*/  LDG.E.U16 R146, desc[UR14][R18.64+0xc0] ;  /* 0x0000c00e12927981 */ /* 0x000f68000c1e1500 */
[----:B------:R-:W5:Y:S04]  /*1470*/  LDG.E.U16 R32, desc[UR14][R18.64+0x140] ;  /* 0x0001400e12207981 */ /* 0x000f68000c1e1500 */
[----:B------:R2:W5:Y:S01]  /*1480*/  LDG.E.U16 R33, desc[UR14][R18.64+0x1c0] ;  /* 0x0001c00e12217981 */ /* 0x000562000c1e1500 */
[----:B------:R-:W3:Y:S01]  /*1490*/  S2UR UR12, SR_CgaCtaId ;  /* 0x00000000000c79c3 */ /* 0x000ee20000008800 */
[----:B------:R-:W-:Y:S01]  /*14a0*/  IMAD R149, R20, 0x2, R176 ;  /* 0x0000000214957824 */ /* 0x000fe200078e02b0 */
[----:B0-----:R-:W-:Y:S01]  /*14b0*/  SHF.R.U32.HI R34, RZ, 0x1, R20 ;  /* 0x00000001ff227819 */ /* 0x001fe20000011614 */
[----:B------:R-:W-:-:S02]  /*14c0*/  UMOV UR4, 0x400 ;  /* 0x0000040000047882 */ /* 0x000fc40000000000 */
[----:B------:R-:W-:Y:S01]  /*14d0*/  IMAD.SHL.U32 R35, R149, 0x2, RZ ;  /* 0x0000000295237824 */ /* 0x000fe200078e00ff */
[----:B-1----:R-:W-:-:S04]  /*14e0*/  SHF.R.U32.HI R24, RZ, 0x5, R17 ;  /* 0x00000005ff187819 */ /* 0x002fc80000011611 */
[----:B------:R-:W-:-:S04]  /*14f0*/  LOP3.LUT R34, R35, R34, RZ, 0x3c, !PT ;  /* 0x0000002223227212 */ /* 0x000fc800078e3cff */
[----:B--2---:R-:W-:Y:S01]  /*1500*/  LOP3.LUT R19, R34, 0x40, RZ, 0x3c, !PT ;  /* 0x0000004022137812 */ /* 0x004fe200078e3cff */
[----:B---3--:R-:W-:Y:S01]  /*1510*/  ULEA UR12, UR12, UR4, 0x18 ;  /* 0x000000040c0c7291 */ /* 0x008fe2000f8ec03f */
[----:B------:R-:W-:-:S08]  /*1520*/  R2UR UR4, R24 ;  /* 0x00000000180472ca */ /* 0x000fd000000e0000 */
[----:B------:R-:W-:Y:S04]  /*1530*/  STS.U16 [R34+UR12], R0 ;  /* 0x0000000022007988 */ /* 0x000fe8000800040c */
[----:B------:R-:W-:Y:S04]  /*1540*/  STS.U16 [R34+UR12+0x400], R4 ;  /* 0x0004000422007988 */ /* 0x000fe8000800040c */
[----:B----4-:R-:W-:Y:S04]  /*1550*/  STS.U16 [R34+UR12+0x800], R21 ;  /* 0x0008001522007988 */ /* 0x010fe8000800040c */
[----:B-----5:R-:W-:Y:S04]  /*1560*/  STS.U16 [R34+UR12+0xc00], R58 ;  /* 0x000c003a22007988 */ /* 0x020fe8000800040c */
[----:B------:R-:W-:Y:S04]  /*1570*/  STS.U16 [R34+UR12+0x1000], R59 ;  /* 0x0010003b22007988 */ /* 0x000fe8000800040c */
        /* <DEDUP_REMOVED lines=27> */
[----:B------:R-:W-:Y:S04]  /*1730*/  STS.U16 [R19+UR12], R16 ;  /* 0x0000001013007988 */ /* 0x000fe8000800040c */
        /* <DEDUP_REMOVED lines=78> */
[----:B------:R0:W-:Y:S04]  /*1c20*/  STS.U16 [R19+UR12+0xec00], R3 ;  /* 0x00ec000313007988 */ /* 0x0001e8000800040c */
[----:B------:R-:W-:Y:S04]  /*1c30*/  STS.U16 [R19+UR12+0x9000], R126 ;  /* 0x0090007e13007988 */ /* 0x000fe8000800040c */
[----:B------:R-:W-:Y:S01]  /*1c40*/  STS.U16 [R19+UR12+0xb000], R128 ;  /* 0x00b0008013007988 */ /* 0x000fe2000800040c */
[----:B------:R-:W-:Y:S01]  /*1c50*/  UIADD3 UR5, UR12, 0x8000, URZ ;  /* 0x000080000c057890 */ /* 0x000fe2000fffe03f */
[----:B0-----:R-:W0:Y:S02]  /*1c60*/  LDC.64 R2, c[0x0][0x220] ;  /* 0x00008800ff027b82 */ /* 0x001e240000000a00 */
        /* <DEDUP_REMOVED lines=13> */
[----:B------:R1:W-:Y:S01]  /*1d40*/  STS.U16 [R19+UR12+0xfc00], R33 ;  /* 0x00fc002113007988 */ /* 0x0003e2000800040c */
[----:B------:R-:W-:Y:S01]  /*1d50*/  BAR.SYNC.DEFER_BLOCKING 0x0 ;  /* 0x0000000000007b1d */ /* 0x000fe20000010000 */
[----:B------:R-:W-:-:S02]  /*1d60*/  USHF.L.U32 UR4, UR4, 0x7, URZ ;  /* 0x0000000704047899 */ /* 0x000fc4000800063f */
[----:B------:R-:W-:Y:S02]  /*1d70*/  USHF.R.U32.HI UR5, URZ, 0x4, UR5 ;  /* 0x000000043f057899 */ /* 0x000fe40008011605 */
[----:B------:R-:W-:Y:S02]  /*1d80*/  ULOP3.LUT UR4, UR4, 0x200, URZ, 0xc0, !UPT ;  /* 0x0000020004047892 */ /* 0x000fe4000f8ec03f */
[----:B------:R-:W-:Y:S02]  /*1d90*/  USGXT.U32 UR9, UR5, 0xe ;  /* 0x0000000e0509789a */ /* 0x000fe40008000000 */
[----:B------:R-:W-:Y:S02]  /*1da0*/  ULEA.HI UR4, UR12, UR4, URZ, 0x1c ;  /* 0x000000040c047291 */ /* 0x000fe4000f8fe03f */
[----:B------:R-:W-:Y:S02]  /*1db0*/  ULOP3.LUT UR6, UR9, 0x2000000, URZ, 0xfc, !UPT ;  /* 0x0200000009067892 */ /* 0x000fe4000f8efc3f */
[----:B------:R-:W-:Y:S01]  /*1dc0*/  ULOP3.LUT UR8, UR4, 0x3fff, URZ, 0xc0, !UPT ;  /* 0x00003fff04087892 */ /* 0x000fe2000f8ec03f */
[----:B------:R-:W-:Y:S01]  /*1dd0*/  UMOV UR7, 0x40000040 ;  /* 0x4000004000077882 */ /* 0x000fe20000000000 */
[----:B------:R-:W-:-:S05]  /*1de0*/  UMOV UR5, 0x40000040 ;  /* 0x4000004000057882 */ /* 0x000fca0000000000 */
[----:B------:R-:W-:Y:S01]  /*1df0*/  UMOV UR4, UR8 ;  /* 0x0000000800047c82 */ /* 0x000fe20008000000 */
[----:B-1----:R-:W-:-:S06]  /*1e00*/  WARPGROUP.ARRIVE ;  /* 0x00000000000079c5 */ /* 0x002fcc0000000000 */
[----:B------:R-:W-:Y:S01]  /*1e10*/  HGMMA.64x256x16.F32.BF16 R24, gdesc[UR4].tnspB, RZ, !UPT, gsb0 ;  /* 0x43e00000041879f0 */ /* 0x000fe2000c0018ff */
[----:B------:R-:W-:Y:S02]  /*1e20*/  UIADD3 UR10, UP1, UR9, 0x2000080, URZ ;  /* 0x02000080090a7890 */ /* 0x000fe4000ff3e03f */
[----:B------:R-:W-:Y:S01]  /*1e30*/  UIADD3 UR8, UP0, UR8, 0x2, URZ ;  /* 0x0000000208087890 */ /* 0x000fe2000ff1e03f */
[----:B------:R-:W-:Y:S01]  /*1e40*/  UMOV UR4, URZ ;  /* 0x0000003f00047c82 */ /* 0x000fe20008000000 */
[----:B------:R-:W-:Y:S02]  /*1e50*/  UMOV UR5, URZ ;  /* 0x0000003f00057c82 */ /* 0x000fe40008000000 */
[----:B------:R-:W-:Y:S02]  /*1e60*/  UIADD3.X UR9, UR4, 0x40000040, URZ, UP0, !UPT ;  /* 0x4000004004097890 */ /* 0x000fe400087fe43f */
[----:B------:R-:W-:Y:S02]  /*1e70*/  UIADD3.X UR11, UR5, 0x40000040, URZ, UP1, !UPT ;  /* 0x40000040050b7890 */ /* 0x000fe40008ffe43f */
[----:B------:R-:W-:-:S02]  /*1e80*/  UIADD3.64 UR16, UR8, 0x2, URZ ;  /* 0x0000000208107897 */ /* 0x000fc4000fffe03f */
[----:B------:R-:W-:Y:S01]  /*1e90*/  UIADD3.64 UR18, UR10, 0x80, URZ ;  /* 0x000000800a127897 */ /* 0x000fe2000fffe03f */
[----:B------:R-:W-:Y:S02]  /*1ea0*/  WARPGROUP.DEPBAR.LE gsb0, 0x0 ;  /* 0x00008000000079c5 */ /* 0x000fe40000010000 */
[----:B------:R-:W-:-:S12]  /*1eb0*/  WARPGROUP.ARRIVE ;  /* 0x00000000000079c5 */ /* 0x000fd80000000000 */
[----:B------:R-:W-:Y:S01]  /*1ec0*/  HGMMA.64x256x16.F32.BF16 R24, gdesc[UR8].tnspB, R24, gsb0 ;  /* 0x43e00000081879f0 */ /* 0x000fe20008001818 */
[----:B------:R-:W-:Y:S02]  /*1ed0*/  UIADD3.64 UR22, UR10, 0x100, URZ ;  /* 0x000001000a167897 */ /* 0x000fe4000fffe03f */
[----:B------:R-:W-:Y:S01]  /*1ee0*/  UIADD3.64 UR20, UR8, 0x4, URZ ;  /* 0x0000000408147897 */ /* 0x000fe2000fffe03f */
[----:B------:R-:W-:Y:S02]  /*1ef0*/  WARPGROUP.DEPBAR.LE gsb0, 0x0 ;  /* 0x00008000000079c5 */ /* 0x000fe40000010000 */
[----:B------:R-:W-:-:S15]  /*1f00*/  WARPGROUP.ARRIVE ;  /* 0x00000000000079c5 */ /* 0x000fde0000000000 */
[----:B------:R-:W-:-:S07]  /*1f10*/  NOP ;  /* 0x0000000000007918 */ /* 0x000fce0000000000 */
[----:B------:R-:W-:Y:S01]  /*1f20*/  HGMMA.64x256x16.F32.BF16 R24, gdesc[UR16].tnspB, R24, gsb0 ;  /* 0x43e00000101879f0 */ /* 0x000fe20008001818 */
[----:B------:R-:W-:Y:S02]  /*1f30*/  UIADD3.64 UR4, UR8, 0x3fe, URZ ;  /* 0x000003fe08047897 */ /* 0x000fe4000fffe03f */
[----:B------:R-:W-:Y:S02]  /*1f40*/  WARPGROUP.DEPBAR.LE gsb0, 0x0 ;  /* 0x00008000000079c5 */ /* 0x000fe40000010000 */
[----:B------:R-:W-:-:S15]  /*1f50*/  WARPGROUP.ARRIVE ;  /* 0x00000000000079c5 */ /* 0x000fde0000000000 */
[----:B------:R-:W-:-:S08]  /*1f60*/  NOP ;  /* 0x0000000000007918 */ /* 0x000fd00000000000 */
[----:B------:R-:W-:Y:S03]  /*1f70*/  HGMMA.64x256x16.F32.BF16 R24, gdesc[UR20].tnspB, R24, gsb0 ;  /* 0x43e00000141879f0 */ /* 0x000fe60008001818 */
[----:B------:R-:W-:Y:S02]  /*1f80*/  WARPGROUP.DEPBAR.LE gsb0, 0x0 ;  /* 0x00008000000079c5 */ /* 0x000fe40000010000 */
[----:B------:R-:W-:Y:S04]  /*1f90*/  STL.64 [R1], R24 ;  /* 0x0000001801007387 */ /* 0x000fe80000100a00 */
[----:B------:R-:W-:Y:S04]  /*1fa0*/  STL.64 [R1+0x8], R26 ;  /* 0x0000081a01007387 */ /* 0x000fe80000100a00 */
[----:B------:R-:W-:Y:S04]  /*1fb0*/  STL.64 [R1+0x10], R28 ;  /* 0x0000101c01007387 */ /* 0x000fe80000100a00 */
[----:B------:R-:W-:Y:S04]  /*1fc0*/  STL.64 [R1+0x18], R30 ;  /* 0x0000181e01007387 */ /* 0x000fe80000100a00 */
[----:B------:R-:W-:Y:S04]  /*1fd0*/  STL.64 [R1+0x20], R32 ;  /* 0x0000202001007387 */ /* 0x000fe80000100a00 */
[----:B------:R-:W-:Y:S04]  /*1fe0*/  STL.64 [R1+0x28], R34 ;  /* 0x0000282201007387 */ /* 0x000fe80000100a00 */
[----:B------:R-:W-:Y:S04]  /*1ff0*/  STL [R1+0x30], R36 ;  /* 0x0000302401007387 */ /* 0x000fe80000100800 */
[----:B------:R-:W-:Y:S04]  /*2000*/  STL [R1+0x34], R38 ;  /* 0x0000342601007387 */ /* 0x000fe80000100800 */
[----:B------:R-:W-:Y:S04]  /*2010*/  STL.64 [R1+0x38], R40 ;  /* 0x0000382801007387 */ /* 0x000fe80000100a00 */
[----:B------:R-:W-:Y:S04]  /*2020*/  STL.64 [R1+0x40], R42 ;  /* 0x0000402a01007387 */ /* 0x000fe80000100a00 */
[----:B------:R-:W-:Y:S04]  /*2030*/  STL.64 [R1+0x48], R44 ;  /* 0x0000482c01007387 */ /* 0x000fe80000100a00 */
[----:B------:R-:W-:Y:S04]  /*2040*/  STL.64 [R1+0x50], R46 ;  /* 0x0000502e01007387 */ /* 0x000fe80000100a00 */
[----:B------:R-:W-:Y:S04]  /*2050*/  STL.64 [R1+0x58], R48 ;  /* 0x0000583001007387 */ /* 0x000fe80000100a00 */
[----:B------:R-:W-:Y:S04]  /*2060*/  STL [R1+0x60], R50 ;  /* 0x0000603201007387 */ /* 0x000fe80000100800 */
[----:B------:R-:W-:Y:S04]  /*2070*/  STL [R1+0x64], R52 ;  /* 0x0000643401007387 */ /* 0x000fe80000100800 */
[----:B------:R-:W-:Y:S04]  /*2080*/  STL [R1+0x68], R54 ;  /* 0x0000683601007387 */ /* 0x000fe80000100800 */
[----:B------:R-:W-:Y:S04]  /*2090*/  STL.64 [R1+0x70], R56 ;  /* 0x0000703801007387 */ /* 0x000fe80000100a00 */
        /* <DEDUP_REMOVED lines=8> */
[----:B------:R-:W-:Y:S04]  /*2120*/  STL [R1+0xb8], R75 ;  /* 0x0000b84b01007387 */ /* 0x000fe80000100800 */
[----:B------:R-:W-:Y:S04]  /*2130*/  STL.64 [R1+0xc0], R76 ;  /* 0x0000c04c01007387 */ /* 0x000fe80000100a00 */
        /* <DEDUP_REMOVED lines=17> */
[----:B------:R-:W-:Y:S01]  /*2250*/  STL [R1+0x120], R120 ;  /* 0x0001207801007387 */ /* 0x000fe20000100800 */
[----:B------:R-:W-:-:S03]  /*2260*/  MOV R231, R51 ;  /* 0x0000003300e77202 */ /* 0x000fc60000000f00 */
[----:B------:R-:W-:Y:S01]  /*2270*/  STL [R1+0x124], R122 ;  /* 0x0001247a01007387 */ /* 0x000fe20000100800 */
[----:B------:R-:W-:Y:S01]  /*2280*/  IMAD.MOV.U32 R228, RZ, RZ, R37 ;  /* 0x000000ffffe47224 */ /* 0x000fe200078e0025 */
[----:B------:R-:W-:Y:S02]  /*2290*/  MOV R201, R53 ;  /* 0x0000003500c97202 */ /* 0x000fe40000000f00 */
[----:B------:R-:W-:Y:S01]  /*22a0*/  STL [R1+0x128], R124 ;  /* 0x0001287c01007387 */ /* 0x000fe20000100800 */
[----:B------:R-:W-:Y:S01]  /*22b0*/  IMAD.MOV.U32 R224, RZ, RZ, R39 ;  /* 0x000000ffffe07224 */ /* 0x000fe200078e0027 */
[----:B------:R-:W-:Y:S01]  /*22c0*/  MOV R199, R100 ;  /* 0x0000006400c77202 */ /* 0x000fe20000000f00 */
[----:B------:R-:W-:Y:S01]  /*22d0*/  IMAD.MOV.U32 R200, RZ, RZ, R55 ;  /* 0x000000ffffc87224 */ /* 0x000fe200078e0037 */
[----:B------:R-:W-:Y:S01]  /*22e0*/  STL [R1+0x12c], R136 ;  /* 0x00012c8801007387 */ /* 0x000fe20000100800 */
[----:B------:R-:W-:Y:S01]  /*22f0*/  IMAD.MOV.U32 R252, RZ, RZ, R74 ;  /* 0x000000fffffc7224 */ /* 0x000fe200078e004a */
[----:B------:R-:W-:Y:S01]  /*2300*/  MOV R196, R118 ;  /* 0x0000007600c47202 */ /* 0x000fe20000000f00 */
        /* <DEDUP_REMOVED lines=29> */
[----:B------:R1:W-:Y:S01]  /*24e0*/  STL [R1+0x130], R138 ;  /* 0x0001308a01007387 */ /* 0x0003e20000100800 */
[----:B------:R-:W-:-:S02]  /*24f0*/  IMAD.MOV.U32 R226, RZ, RZ, R128 ;  /* 0x000000ffffe27224 */ /* 0x000fc400078e0080 */
[----:B------:R-:W-:Y:S02]  /*2500*/  IMAD.MOV.U32 R223, RZ, RZ, R144 ;  /* 0x000000ffffdf7224 */ /* 0x000fe400078e0090 */
[----:B------:R-:W-:Y:S02]  /*2510*/  IMAD.MOV.U32 R222, RZ, RZ, R146 ;  /* 0x000000ffffde7224 */ /* 0x000fe400078e0092 */
[----:B------:R-:W-:Y:S02]  /*2520*/  IMAD.MOV.U32 R220, RZ, RZ, R134 ;  /* 0x000000ffffdc7224 */ /* 0x000fe400078e0086 */
[----:B------:R-:W-:Y:S02]  /*2530*/  IMAD.MOV.U32 R219, RZ, RZ, R148 ;  /* 0x000000ffffdb7224 */ /* 0x000fe400078e0094 */
[----:B------:R-:W-:Y:S02]  /*2540*/  IMAD.MOV.U32 R217, RZ, RZ, R121 ;  /* 0x000000ffffd97224 */ /* 0x000fe400078e0079 */
        /* <DEDUP_REMOVED lines=10> */
[----:B-1----:R-:W-:-:S06]  /*25f0*/  WARPGROUP.ARRIVE ;  /* 0x00000000000079c5 */ /* 0x002fcc0000000000 */
[----:B------:R-:W-:Y:S01]  /*2600*/  HGMMA.64x256x16.F32.BF16 R24, gdesc[UR4].tnspB, RZ, !UPT, gsb0 ;  /* 0x43e00000041879f0 */ /* 0x000fe2000c0018ff */
[----:B------:R-:W-:Y:S01]  /*2610*/  UIADD3.64 UR4, UR8, 0x400, URZ ;  /* 0x0000040008047897 */ /* 0x000fe2000fffe03f */
[----:B------:R-:W-:Y:S01]  /*2620*/  UMOV UR6, UR10 ;  /* 0x0000000a00067c82 */ /* 0x000fe20008000000 */
[----:B------:R-:W-:Y:S01]  /*2630*/  UMOV UR7, UR11 ;  /* 0x0000000b00077c82 */ /* 0x000fe20008000000 */
[C---:B------:R-:W-:Y:S01]  /*2640*/  IMAD.SHL.U32 R0, R17.reuse, 0x20, RZ ;  /* 0x0000002011007824 */ /* 0x040fe200078e00ff */
[C---:B------:R-:W-:Y:S02]  /*2650*/  SHF.L.U32 R19, R17.reuse, 0x4, RZ ;  /* 0x0000000411137819 */ /* 0x040fe400000006ff */
[----:B------:R-:W-:Y:S02]  /*2660*/  SHF.R.S32.HI R16, RZ, 0x5, R17 ;  /* 0x00000005ff107819 */ /* 0x000fe40000011411 */
[----:B------:R-:W-:Y:S01]  /*2670*/  LOP3.LUT R0, R0, 0x60, RZ, 0xc0, !PT ;  /* 0x0000006000007812 */ /* 0x000fe200078ec0ff */
[----:B------:R-:W-:-:S03]  /*2680*/  IMAD.SHL.U32 R12, R17, 0x200, RZ ;  /* 0x00000200110c7824 */ /* 0x000fc600078e00ff */
[----:B------:R-:W-:Y:S02]  /*2690*/  LOP3.LUT R21, R0, 0xf80, R19, 0xf8, !PT ;  /* 0x00000f8000157812 */ /* 0x000fe400078ef813 */
[----:B------:R-:W-:Y:S02]  /*26a0*/  SGXT R0, R16, 0x1 ;  /* 0x000000011000781a */ /* 0x000fe40000000200 */
[----:B------:R-:W-:Y:S01]  /*26b0*/  SHF.R.S32.HI R4, RZ, 0x2, R17 ;  /* 0x00000002ff047819 */ /* 0x000fe20000011411 */
[----:B------:R-:W-:Y:S01]  /*26c0*/  IMAD.SHL.U32 R17, R17, 0x2, RZ ;  /* 0x0000000211117824 */ /* 0x000fe200078e00ff */
[----:B------:R-:W-:Y:S02]  /*26d0*/  LOP3.LUT R12, R12, 0x3000, RZ, 0xc0, !PT ;  /* 0x000030000c0c7812 */ /* 0x000fe400078ec0ff */
[----:B------:R-:W-:Y:S02]  /*26e0*/  LOP3.LUT R0, R0, 0x4010, RZ, 0xc0, !PT ;  /* 0x0000401000007812 */ /* 0x000fe400078ec0ff */
[----:B------:R-:W-:-:S02]  /*26f0*/  SGXT R4, R4, 0x1 ;  /* 0x000000010404781a */ /* 0x000fc40000000200 */
[-C--:B0-----:R-:W-:Y:S02]  /*2700*/  LEA R20, P0, R20, R2.reuse, 0x5 ;  /* 0x0000000214147211 */ /* 0x081fe400078028ff */
[----:B------:R-:W-:Y:S02]  /*2710*/  LOP3.LUT R12, R12, 0x70, R19, 0xf8, !PT ;  /* 0x000000700c0c7812 */ /* 0x000fe400078ef813 */
[----:B------:R-:W-:Y:S02]  /*2720*/  LOP3.LUT R0, R0, 0x180, R17, 0xf8, !PT ;  /* 0x0000018000007812 */ /* 0x000fe400078ef811 */
[----:B------:R-:W-:Y:S02]  /*2730*/  LOP3.LUT R4, R21, 0x4010, R4, 0xf8, !PT ;  /* 0x0000401015047812 */ /* 0x000fe400078ef804 */
[----:B------:R-:W-:Y:S02]  /*2740*/  LEA.HI.X R21, R14, R3, RZ, 0x2, P0 ;  /* 0x000000030e157211 */ /* 0x000fe400000f14ff */
[----:B------:R-:W-:Y:S01]  /*2750*/  LEA R16, P3, R10, R2, 0xa ;  /* 0x000000020a107211 */ /* 0x000fe200078650ff */
[----:B------:R-:W-:Y:S01]  /*2760*/  UIADD3.64 UR16, UR8, 0x402, URZ ;  /* 0x0000040208107897 */ /* 0x000fe2000fffe03f */
[----:B------:R-:W-:-:S02]  /*2770*/  LOP3.LUT R0, R0, R12, RZ, 0x3c, !PT ;  /* 0x0000000c00007212 */ /* 0x000fc400078e3cff */
[-C--:B------:R-:W-:Y:S02]  /*2780*/  LEA R18, P2, R11, R2.reuse, 0xa ;  /* 0x000000020b127211 */ /* 0x080fe400078450ff */
[-C--:B------:R-:W-:Y:S02]  /*2790*/  LEA R14, P4, R9, R2.reuse, 0xa ;  /* 0x00000002090e7211 */ /* 0x080fe400078850ff */
[-C--:B------:R-:W-:Y:S01]  /*27a0*/  LEA R12, P5, R8, R2.reuse, 0xa ;  /* 0x00000002080c7211 */ /* 0x080fe200078a50ff */
[----:B------:R-:W-:Y:S01]  /*27b0*/  IMAD.SHL.U32 R163, R152, 0x100, RZ ;  /* 0x0000010098a37824 */ /* 0x000fe200078e00ff */
[-C--:B------:R-:W-:Y:S01]  /*27c0*/  LEA R10, P6, R7, R2.reuse, 0xa ;  /* 0x00000002070a7211 */ /* 0x080fe200078c50ff */
[----:B------:R-:W-:Y:S01]  /*27d0*/  IMAD.SHL.U32 R161, R250, 0x100, RZ ;  /* 0x00000100faa17824 */ /* 0x000fe200078e00ff */
[----:B------:R-:W-:Y:S02]  /*27e0*/  LEA R8, P0, R6, R2, 0xa ;  /* 0x0000000206087211 */ /* 0x000fe400078050ff */
[----:B------:R-:W-:-:S02]  /*27f0*/  LEA.HI.X R17, R15, R3, RZ, 0x2, P3 ;  /* 0x000000030f117211 */ /* 0x000fc400018f14ff */
[-C--:B------:R-:W-:Y:S02]  /*2800*/  LEA R6, P1, R5, R2.reuse, 0xa ;  /* 0x0000000205067211 */ /* 0x080fe400078250ff */
[-C--:B------:R-:W-:Y:S02]  /*2810*/  LEA.HI.X R19, R13, R3.reuse, RZ, 0x2, P2 ;  /* 0x000000030d137211 */ /* 0x080fe400010f14ff */
[-C--:B------:R-:W-:Y:S02]  /*2820*/  LEA.HI.X R15, R23, R3.reuse, RZ, 0x2, P4 ;  /* 0x00000003170f7211 */ /* 0x080fe400020f14ff */
[-C--:B------:R-:W-:Y:S02]  /*2830*/  LEA R152, P3, R152, R2.reuse, 0xa ;  /* 0x0000000298987211 */ /* 0x080fe400078650ff */
[----:B------:R-:W-:Y:S02]  /*2840*/  LEA R250, P4, R250, R2, 0xa ;  /* 0x00000002fafa7211 */ /* 0x000fe400078850ff */
[----:B------:R-:W-:-:S02]  /*2850*/  LEA.HI.X R13, R153, R3, RZ, 0x2, P5 ;  /* 0x00000003990d7211 */ /* 0x000fc400028f14ff */
[C---:B------:R-:W-:Y:S02]  /*2860*/  SHF.L.U32 R159, R248.reuse, 0x8, RZ ;  /* 0x00000008f89f7819 */ /* 0x040fe400000006ff */
[-C--:B------:R-:W-:Y:S02]  /*2870*/  LEA R248, P5, R248, R2.reuse, 0xa ;  /* 0x00000002f8f87211 */ /* 0x080fe400078a50ff */
[----:B------:R-:W-:Y:S02]  /*2880*/  SHF.L.U32 R165, R22, 0x8, RZ ;  /* 0x0000000816a57819 */ /* 0x000fe400000006ff */
[-C--:B------:R-:W-:Y:S01]  /*2890*/  LEA.HI.X R11, R157, R3.reuse, RZ, 0x2, P6 ;  /* 0x000000039d0b7211 */ /* 0x080fe200030f14ff */
[----:B------:R-:W-:Y:S01]  /*28a0*/  IMAD.SHL.U32 R157, R244, 0x100, RZ ;  /* 0x00000100f49d7824 */ /* 0x000fe200078e00ff */
[----:B------:R-:W-:Y:S01]  /*28b0*/  LEA R22, P2, R22, R2, 0xa ;  /* 0x0000000216167211 */ /* 0x000fe200078450ff */
[----:B------:R-:W-:Y:S01]  /*28c0*/  IMAD.SHL.U32 R5, R246, 0x100, RZ ;  /* 0x00000100f6057824 */ /* 0x000fe200078e00ff */
[----:B------:R-:W-:-:S02]  /*28d0*/  LEA.HI.X R9, R167, R3, RZ, 0x2, P0 ;  /* 0x00000003a7097211 */ /* 0x000fc400000f14ff */
[----:B------:R-:W-:Y:S01]  /*28e0*/  LEA.HI.X R7, R169, R3, RZ, 0x2, P1 ;  /* 0x00000003a9077211 */ /* 0x000fe200008f14ff */
[----:B------:R-:W-:Y:S02]  /*28f0*/  WARPGROUP.DEPBAR.LE gsb0, 0x0 ;  /* 0x00008000000079c5 */ /* 0x000fe40000010000 */
[----:B------:R-:W-:-:S06]  /*2900*/  WARPGROUP.ARRIVE ;  /* 0x00000000000079c5 */ /* 0x000fcc0000000000 */
[----:B------:R-:W-:Y:S01]  /*2910*/  HGMMA.64x256x16.F32.BF16 R24, gdesc[UR4].tnspB, R24, gsb0 ;  /* 0x43e00000041879f0 */ /* 0x000fe20008001818 */
[-C--:B------:R-:W-:Y:S02]  /*2920*/  LEA R244, P0, R244, R2.reuse, 0xa ;  /* 0x00000002f4f47211 */ /* 0x080fe400078050ff */
[----:B------:R-:W-:Y:S02]  /*2930*/  SHF.L.U32 R169, R242, 0x8, RZ ;  /* 0x00000008f2a97819 */ /* 0x000fe400000006ff */
[-C--:B------:R-:W-:Y:S02]  /*2940*/  LEA.HI.X R153, R163, R3.reuse, RZ, 0x2, P3 ;  /* 0x00000003a3997211 */ /* 0x080fe400018f14ff */
[----:B------:R-:W-:Y:S01]  /*2950*/  LEA.HI.X R251, R161, R3, RZ, 0x2, P4 ;  /* 0x00000003a1fb7211 */ /* 0x000fe200020f14ff */
[----:B------:R-:W-:Y:S01]  /*2960*/  IMAD.SHL.U32 R161, R234, 0x100, RZ ;  /* 0x00000100eaa17824 */ /* 0x000fe200078e00ff */
[-C--:B------:R-:W-:Y:S02]  /*2970*/  LEA R246, P6, R246, R2.reuse, 0xa ;  /* 0x00000002f6f67211 */ /* 0x080fe400078c50ff */
[----:B------:R-:W-:-:S02]  /*2980*/  LEA R242, P1, R242, R2, 0xa ;  /* 0x00000002f2f27211 */ /* 0x000fc400078250ff */
[C---:B------:R-:W-:Y:S02]  /*2990*/  SHF.L.U32 R163, R236.reuse, 0x8, RZ ;  /* 0x00000008eca37819 */ /* 0x040fe400000006ff */
[-C--:B------:R-:W-:Y:S02]  /*29a0*/  LEA.HI.X R249, R159, R3.reuse, RZ, 0x2, P5 ;  /* 0x000000039ff97211 */ /* 0x080fe400028f14ff */
[-C--:B------:R-:W-:Y:S02]  /*29b0*/  LEA R236, P4, R236, R2.reuse, 0xa ;  /* 0x00000002ecec7211 */ /* 0x080fe400078850ff */
[-C--:B------:R-:W-:Y:S02]  /*29c0*/  LEA R234, P5, R234, R2.reuse, 0xa ;  /* 0x00000002eaea7211 */ /* 0x080fe400078a50ff */
[-C--:B------:R-:W-:Y:S01]  /*29d0*/  LEA.HI.X R23, R165, R3.reuse, RZ, 0x2, P2 ;  /* 0x00000003a5177211 */ /* 0x080fe200010f14ff */
[----:B------:R-:W-:Y:S01]  /*29e0*/  IMAD.SHL.U32 R165, R238, 0x100, RZ ;  /* 0x00000100eea57824 */ /* 0x000fe200078e00ff */
[-C--:B------:R-:W-:Y:S01]  /*29f0*/  LEA.HI.X R245, R157, R3.reuse, RZ, 0x2, P0 ;  /* 0x000000039df57211 */ /* 0x080fe200000f14ff */
[----:B------:R-:W-:Y:S01]  /*2a00*/  IMAD.SHL.U32 R159, R232, 0x100, RZ ;  /* 0x00000100e89f7824 */ /* 0x000fe200078e00ff */
[-C--:B------:R-:W-:Y:S01]  /*2a10*/  LEA R238, P3, R238, R2.reuse, 0xa ;  /* 0x00000002eeee7211 */ /* 0x080fe200078650ff */
[----:B------:R-:W-:Y:S01]  /*2a20*/  IMAD.SHL.U32 R157, R164, 0x100, RZ ;  /* 0x00000100a49d7824 */ /* 0x000fe200078e00ff */
[-C--:B------:R-:W-:Y:S01]  /*2a30*/  LEA.HI.X R247, R5, R3.reuse, RZ, 0x2, P6 ;  /* 0x0000000305f77211 */ /* 0x080fe200030f14ff */
[----:B------:R-:W-:Y:S01]  /*2a40*/  IMAD.SHL.U32 R178, R158, 0x100, RZ ;  /* 0x000001009eb27824 */ /* 0x000fe200078e00ff */
[----:B------:R-:W-:Y:S01]  /*2a50*/  LEA.HI.X R243, R169, R3, RZ, 0x2, P1 ;  /* 0x00000003a9f37211 */ /* 0x000fe200008f14ff */
[----:B------:R-:W-:Y:S01]  /*2a60*/  IMAD.SHL.U32 R179, R156, 0x100, RZ ;  /* 0x000001009cb37824 */ /* 0x000fe200078e00ff */
[-C--:B------:R-:W-:Y:S01]  /*2a70*/  LEA R232, P6, R232, R2.reuse, 0xa ;  /* 0x00000002e8e87211 */ /* 0x080fe200078c50ff */
[----:B------:R-:W-:Y:S01]  /*2a80*/  IMAD.WIDE.U32 R20, R176, 0x4, R20 ;  /* 0x00000004b0147825 */ /* 0x000fe200078e0014 */
[----:B------:R-:W-:-:S02]  /*2a90*/  LEA R164, P1, R164, R2, 0xa ;  /* 0x00000002a4a47211 */ /* 0x000fc400078250ff */
[-C--:B------:R-:W-:Y:S02]  /*2aa0*/  LEA.HI.X R237, R163, R3.reuse, RZ, 0x2, P4 ;  /* 0x00000003a3ed7211 */ /* 0x080fe400020f14ff */
[-C--:B------:R-:W-:Y:S02]  /*2ab0*/  LEA.HI.X R235, R161, R3.reuse, RZ, 0x2, P5 ;  /* 0x00000003a1eb7211 */ /* 0x080fe400028f14ff */
[-C--:B------:R-:W-:Y:S02]  /*2ac0*/  LEA R158, P4, R158, R2.reuse, 0xa ;  /* 0x000000029e9e7211 */ /* 0x080fe400078850ff */
[----:B------:R-:W-:Y:S02]  /*2ad0*/  LEA R156, P5, R156, R2, 0xa ;  /* 0x000000029c9c7211 */ /* 0x000fe400078a50ff */
[-C--:B------:R-:W-:Y:S02]  /*2ae0*/  LEA.HI.X R239, R165, R3.reuse, RZ, 0x2, P3 ;  /* 0x00000003a5ef7211 */ /* 0x080fe400018f14ff */
[----:B------:R-:W-:-:S02]  /*2af0*/  LEA.HI.X R233, R159, R3, RZ, 0x2, P6 ;  /* 0x000000039fe97211 */ /* 0x000fc400030f14ff */
[-C--:B------:R-:W-:Y:S01]  /*2b00*/  LEA.HI.X R165, R157, R3.reuse, RZ, 0x2, P1 ;  /* 0x000000039da57211 */ /* 0x080fe200008f14ff */
[----:B------:R0:W-:Y:S01]  /*2b10*/  STL.64 [R1+0x180], R20 ;  /* 0x0001801401007387 */ /* 0x0001e20000100a00 */
[-C--:B------:R-:W-:Y:S02]  /*2b20*/  LEA.HI.X R159, R178, R3.reuse, RZ, 0x2, P4 ;  /* 0x00000003b29f7211 */ /* 0x080fe400020f14ff */
[----:B------:R-:W-:Y:S01]  /*2b30*/  LEA.HI.X R157, R179, R3, RZ, 0x2, P5 ;  /* 0x00000003b39d7211 */ /* 0x000fe200028f14ff */
[----:B------:R-:W-:-:S04]  /*2b40*/  IMAD.WIDE.U32 R178, R176, 0x4, R18 ;  /* 0x00000004b0b27825 */ /* 0x000fc800078e0012 */
[----:B------:R-:W-:-:S04]  /*2b50*/  IMAD.WIDE.U32 R18, R176, 0x4, R14 ;  /* 0x00000004b0127825 */ /* 0x000fc800078e000e */
[C---:B0-----:R-:W-:Y:S01]  /*2b60*/  IMAD.WIDE.U32 R20, R176.reuse, 0x4, R16 ;  /* 0x00000004b0147825 */ /* 0x041fe200078e0010 */
[----:B------:R-:W-:Y:S03]  /*2b70*/  STL.64 [R1+0x178], R178 ;  /* 0x000178b201007387 */ /* 0x000fe60000100a00 */
[C---:B------:R-:W-:Y:S01]  /*2b80*/  IMAD.WIDE.U32 R16, R176.reuse, 0x4, R12 ;  /* 0x00000004b0107825 */ /* 0x040fe200078e000c */
        /* <DEDUP_REMOVED lines=9> */
[----:B------:R-:W-:Y:S01]  /*2c20*/  IMAD.WIDE.U32 R250, R176, 0x4, R250 ;  /* 0x00000004b0fa7825 */ /* 0x000fe200078e00fa */
[----:B------:R0:W-:Y:S03]  /*2c30*/  STL.64 [R1+0x148], R10 ;  /* 0x0001480a01007387 */ /* 0x0001e60000100a00 */
[C---:B------:R-:W-:Y:S01]  /*2c40*/  IMAD.SHL.U32 R167, R240.reuse, 0x100, RZ ;  /* 0x00000100f0a77824 */ /* 0x040fe200078e00ff */
[----:B------:R-:W-:Y:S01]  /*2c50*/  LEA R240, P2, R240, R2, 0xa ;  /* 0x00000002f0f07211 */ /* 0x000fe200078450ff */
[C---:B------:R-:W-:Y:S01]  /*2c60*/  IMAD.WIDE.U32 R6, R176.reuse, 0x4, R152 ;  /* 0x00000004b0067825 */ /* 0x040fe200078e0098 */
[----:B------:R1:W-:Y:S03]  /*2c70*/  STL.64 [R1+0x140], R8 ;  /* 0x0001400801007387 */ /* 0x0003e60000100a00 */
[----:B------:R-:W-:Y:S01]  /*2c80*/  IMAD.WIDE.U32 R248, R176, 0x4, R248 ;  /* 0x00000004b0f87825 */ /* 0x000fe200078e00f8 */
[----:B------:R-:W-:Y:S01]  /*2c90*/  STL [R1+0x264], R250 ;  /* 0x000264fa01007387 */ /* 0x000fe20000100800 */
[----:B------:R-:W-:-:S02]  /*2ca0*/  LEA.HI.X R241, R167, R3, RZ, 0x2, P2 ;  /* 0x00000003a7f17211 */ /* 0x000fc400010f14ff */
[C---:B------:R-:W-:Y:S01]  /*2cb0*/  IMAD.WIDE.U32 R246, R176.reuse, 0x4, R246 ;  /* 0x00000004b0f67825 */ /* 0x040fe200078e00f6 */
[----:B------:R2:W-:Y:S03]  /*2cc0*/  STL.64 [R1+0x138], R6 ;  /* 0x0001380601007387 */ /* 0x0005e60000100a00 */
[----:B------:R-:W-:Y:S01]  /*2cd0*/  IMAD.WIDE.U32 R244, R176, 0x4, R244 ;  /* 0x00000004b0f47825 */ /* 0x000fe200078e00f4 */
[----:B------:R-:W-:Y:S01]  /*2ce0*/  STL [R1+0x260], R251 ;  /* 0x000260fb01007387 */ /* 0x000fe20000100800 */
[----:B------:R-:W-:Y:S02]  /*2cf0*/  SHF.L.U32 R5, R166, 0x8, RZ ;  /* 0x00000008a6057819 */ /* 0x000fe400000006ff */
[----:B------:R-:W-:Y:S01]  /*2d00*/  IMAD.WIDE.U32 R242, R176, 0x4, R242 ;  /* 0x00000004b0f27825 */ /* 0x000fe200078e00f2 */
[----:B------:R-:W-:Y:S01]  /*2d10*/  STL [R1+0x25c], R248 ;  /* 0x00025cf801007387 */ /* 0x000fe20000100800 */
[----:B------:R-:W-:-:S03]  /*2d20*/  LEA R166, P0, R166, R2, 0xa ;  /* 0x00000002a6a67211 */ /* 0x000fc600078050ff */
[----:B------:R-:W-:Y:S01]  /*2d30*/  STL [R1+0x258], R249 ;  /* 0x000258f901007387 */ /* 0x000fe20000100800 */
[----:B------:R-:W-:-:S03]  /*2d40*/  IMAD.WIDE.U32 R240, R176, 0x4, R240 ;  /* 0x00000004b0f07825 */ /* 0x000fc600078e00f0 */
[----:B------:R-:W-:Y:S01]  /*2d50*/  STL [R1+0x254], R246 ;  /* 0x000254f601007387 */ /* 0x000fe20000100800 */
[----:B------:R-:W-:-:S03]  /*2d60*/  IMAD.WIDE.U32 R238, R176, 0x4, R238 ;  /* 0x00000004b0ee7825 */ /* 0x000fc600078e00ee */
[----:B------:R-:W-:Y:S01]  /*2d70*/  STL [R1+0x250], R247 ;  /* 0x000250f701007387 */ /* 0x000fe20000100800 */
[----:B------:R-:W-:-:S03]  /*2d80*/  IMAD.SHL.U32 R173, R162, 0x100, RZ ;  /* 0x00000100a2ad7824 */ /* 0x000fc600078e00ff */
[----:B------:R-:W-:Y:S01]  /*2d90*/  STL [R1+0x24c], R244 ;  /* 0x00024cf401007387 */ /* 0x000fe20000100800 */
[----:B------:R-:W-:-:S03]  /*2da0*/  IMAD.WIDE.U32 R236, R176, 0x4, R236 ;  /* 0x00000004b0ec7825 */ /* 0x000fc600078e00ec */
[----:B------:R-:W-:Y:S01]  /*2db0*/  STL [R1+0x248], R245 ;  /* 0x000248f501007387 */ /* 0x000fe20000100800 */
[----:B------:R-:W-:-:S03]  /*2dc0*/  LEA R162, P2, R162, R2, 0xa ;  /* 0x00000002a2a27211 */ /* 0x000fc600078450ff */
[----:B------:R-:W-:Y:S01]  /*2dd0*/  STL [R1+0x244], R242 ;  /* 0x000244f201007387 */ /* 0x000fe20000100800 */
[----:B------:R-:W-:Y:S01]  /*2de0*/  LEA.HI.X R167, R5, R3, RZ, 0x2, P0 ;  /* 0x0000000305a77211 */ /* 0x000fe200000f14ff */
[----:B------:R-:W-:Y:S02]  /*2df0*/  IMAD.WIDE.U32 R234, R176, 0x4, R234 ;  /* 0x00000004b0ea7825 */ /* 0x000fe400078e00ea */
[----:B------:R-:W-:Y:S01]  /*2e00*/  STL [R1+0x240], R243 ;  /* 0x000240f301007387 */ /* 0x000fe20000100800 */
[----:B------:R-:W-:-:S03]  /*2e10*/  SHF.L.U32 R175, R160, 0x8, RZ ;  /* 0x00000008a0af7819 */ /* 0x000fc600000006ff */
[----:B------:R-:W-:Y:S01]  /*2e20*/  STL [R1+0x23c], R240 ;  /* 0x00023cf001007387 */ /* 0x000fe20000100800 */
[----:B------:R-:W-:Y:S01]  /*2e30*/  LEA R160, P3, R160, R2, 0xa ;  /* 0x00000002a0a07211 */ /* 0x000fe200078650ff */
[----:B------:R-:W-:Y:S02]  /*2e40*/  IMAD.WIDE.U32 R232, R176, 0x4, R232 ;  /* 0x00000004b0e87825 */ /* 0x000fe400078e00e8 */
[----:B------:R-:W-:Y:S01]  /*2e50*/  STL [R1+0x238], R241 ;  /* 0x000238f101007387 */ /* 0x000fe20000100800 */
[----:B------:R-:W-:-:S03]  /*2e60*/  LEA.HI.X R163, R173, R3, RZ, 0x2, P2 ;  /* 0x00000003ada37211 */ /* 0x000fc600010f14ff */
[----:B------:R-:W-:Y:S01]  /*2e70*/  STL [R1+0x234], R238 ;  /* 0x000234ee01007387 */ /* 0x000fe20000100800 */
[----:B------:R-:W-:-:S03]  /*2e80*/  IMAD.WIDE.U32 R166, R176, 0x4, R166 ;  /* 0x00000004b0a67825 */ /* 0x000fc600078e00a6 */
[----:B------:R-:W-:Y:S01]  /*2e90*/  STL [R1+0x230], R239 ;  /* 0x000230ef01007387 */ /* 0x000fe20000100800 */
[----:B------:R-:W-:-:S03]  /*2ea0*/  LEA.HI.X R161, R175, R3, RZ, 0x2, P3 ;  /* 0x00000003afa17211 */ /* 0x000fc600018f14ff */
[----:B------:R-:W-:Y:S01]  /*2eb0*/  STL [R1+0x22c], R236 ;  /* 0x00022cec01007387 */ /* 0x000fe20000100800 */
[----:B------:R-:W-:Y:S01]  /*2ec0*/  SHF.L.U32 R177, R154, 0x8, RZ ;  /* 0x000000089ab17819 */ /* 0x000fe200000006ff */
[----:B------:R-:W-:Y:S02]  /*2ed0*/  IMAD.WIDE.U32 R164, R176, 0x4, R164 ;  /* 0x00000004b0a47825 */ /* 0x000fe400078e00a4 */
[----:B------:R-:W-:Y:S01]  /*2ee0*/  STL [R1+0x228], R237 ;  /* 0x000228ed01007387 */ /* 0x000fe20000100800 */
[----:B------:R-:W-:-:S03]  /*2ef0*/  LEA R154, P6, R154, R2, 0xa ;  /* 0x000000029a9a7211 */ /* 0x000fc600078c50ff */
[----:B------:R-:W-:Y:S01]  /*2f00*/  STL [R1+0x224], R234 ;  /* 0x000224ea01007387 */ /* 0x000fe20000100800 */
[----:B------:R-:W-:Y:S01]  /*2f10*/  IMAD.SHL.U32 R169, R168, 0x100, RZ ;  /* 0x00000100a8a97824 */ /* 0x000fe200078e00ff */
[----:B------:R-:W-:Y:S02]  /*2f20*/  SHF.L.U32 R173, R172, 0x8, RZ ;  /* 0x00000008acad7819 */ /* 0x000fe400000006ff */
[----:B------:R-:W-:Y:S01]  /*2f30*/  STL [R1+0x220], R235 ;  /* 0x000220eb01007387 */ /* 0x000fe20000100800 */
[----:B------:R-:W-:Y:S01]  /*2f40*/  IMAD.SHL.U32 R171, R170, 0x100, RZ ;  /* 0x00000100aaab7824 */ /* 0x000fe200078e00ff */
[-C--:B------:R-:W-:Y:S01]  /*2f50*/  LEA R168, P0, R168, R2.reuse, 0xa ;  /* 0x00000002a8a87211 */ /* 0x080fe200078050ff */
[----:B------:R-:W-:Y:S01]  /*2f60*/  IMAD.SHL.U32 R175, R174, 0x100, RZ ;  /* 0x00000100aeaf7824 */ /* 0x000fe200078e00ff */
[----:B------:R-:W-:Y:S01]  /*2f70*/  STL [R1+0x21c], R232 ;  /* 0x00021ce801007387 */ /* 0x000fe20000100800 */
[----:B------:R-:W-:Y:S01]  /*2f80*/  IMAD.WIDE.U32 R162, R176, 0x4, R162 ;  /* 0x00000004b0a27825 */ /* 0x000fe200078e00a2 */
[----:B------:R-:W-:-:S02]  /*2f90*/  LEA R170, P1, R170, R2, 0xa ;  /* 0x00000002aaaa7211 */ /* 0x000fc400078250ff */
[----:B------:R-:W-:Y:S01]  /*2fa0*/  STL [R1+0x218], R233 ;  /* 0x000218e901007387 */ /* 0x000fe20000100800 */
[-C--:B------:R-:W-:Y:S01]  /*2fb0*/  LEA R172, P2, R172, R2.reuse, 0xa ;  /* 0x00000002acac7211 */ /* 0x080fe200078450ff */
[C---:B------:R-:W-:Y:S01]  /*2fc0*/  IMAD.SHL.U32 R5, R155.reuse, 0x100, RZ ;  /* 0x000001009b057824 */ /* 0x040fe200078e00ff */
[-C--:B------:R-:W-:Y:S01]  /*2fd0*/  LEA R174, P3, R174, R2.reuse, 0xa ;  /* 0x00000002aeae7211 */ /* 0x080fe200078650ff */
[----:B------:R-:W-:Y:S01]  /*2fe0*/  STL [R1+0x214], R166 ;  /* 0x000214a601007387 */ /* 0x000fe20000100800 */
[----:B------:R-:W-:Y:S01]  /*2ff0*/  LEA R2, P4, R155, R2, 0xa ;  /* 0x000000029b027211 */ /* 0x000fe200078850ff */
[C---:B------:R-:W-:Y:S01]  /*3000*/  IMAD.WIDE.U32 R160, R176.reuse, 0x4, R160 ;  /* 0x00000004b0a07825 */ /* 0x040fe200078e00a0 */
[-C--:B------:R-:W-:Y:S01]  /*3010*/  LEA.HI.X R155, R177, R3.reuse, RZ, 0x2, P6 ;  /* 0x00000003b19b7211 */ /* 0x080fe200030f14ff */
[----:B------:R-:W-:Y:S01]  /*3020*/  STL [R1+0x210], R167 ;  /* 0x000210a701007387 */ /* 0x000fe20000100800 */
[----:B------:R-:W-:Y:S01]  /*3030*/  LEA.HI.X R169, R169, R3, RZ, 0x2, P0 ;  /* 0x00000003a9a97211 */ /* 0x000fe200000f14ff */
[----:B------:R-:W-:-:S02]  /*3040*/  IMAD.WIDE.U32 R158, R176, 0x4, R158 ;  /* 0x00000004b09e7825 */ /* 0x000fc400078e009e */
[----:B------:R-:W-:Y:S01]  /*3050*/  STL [R1+0x20c], R164 ;  /* 0x00020ca401007387 */ /* 0x000fe20000100800 */
[----:B------:R-:W-:Y:S01]  /*3060*/  LEA.HI.X R171, R171, R3, RZ, 0x2, P1 ;  /* 0x00000003abab7211 */ /* 0x000fe200008f14ff */
[C---:B------:R-:W-:Y:S02]  /*3070*/  IMAD.WIDE.U32 R156, R176.reuse, 0x4, R156 ;  /* 0x00000004b09c7825 */ /* 0x040fe400078e009c */
[----:B------:R-:W-:Y:S04]  /*3080*/  STL [R1+0x208], R165 ;  /* 0x000208a501007387 */ /* 0x000fe80000100800 */
[----:B------:R-:W-:Y:S01]  /*3090*/  STL [R1+0x204], R162 ;  /* 0x000204a201007387 */ /* 0x000fe20000100800 */
[----:B------:R-:W-:-:S03]  /*30a0*/  IMAD.WIDE.U32 R154, R176, 0x4, R154 ;  /* 0x00000004b09a7825 */ /* 0x000fc600078e009a */
[----:B------:R-:W-:Y:S01]  /*30b0*/  STL [R1+0x200], R163 ;  /* 0x000200a301007387 */ /* 0x000fe20000100800 */
[----:B------:R-:W-:-:S03]  /*30c0*/  LEA.HI.X R173, R173, R3, RZ, 0x2, P2 ;  /* 0x00000003adad7211 */ /* 0x000fc600010f14ff */
[----:B------:R-:W-:Y:S01]  /*30d0*/  STL [R1+0x1fc], R160 ;  /* 0x0001fca001007387 */ /* 0x000fe20000100800 */
[----:B------:R-:W-:Y:S02]  /*30e0*/  WARPGROUP.DEPBAR.LE gsb0, 0x0 ;  /* 0x00008000000079c5 */ /* 0x000fe40000010000 */
[----:B------:R-:W-:-:S06]  /*30f0*/  WARPGROUP.ARRIVE ;  /* 0x00000000000079c5 */ /* 0x000fcc0000000000 */
[----:B------:R-:W-:Y:S01]  /*3100*/  HGMMA.64x256x16.F32.BF16 R24, gdesc[UR16].tnspB, R24, gsb0 ;  /* 0x43e00000101879f0 */ /* 0x000fe20008001818 */
[----:B------:R-:W-:Y:S01]  /*3110*/  STL [R1+0x1f8], R161 ;  /* 0x0001f8a101007387 */ /* 0x000fe20000100800 */
[C---:B------:R-:W-:Y:S01]  /*3120*/  IMAD.WIDE.U32 R152, R176.reuse, 0x4, R168 ;  /* 0x00000004b0987825 */ /* 0x040fe200078e00a8 */
[----:B------:R-:W-:Y:S02]  /*3130*/  LEA.HI.X R175, R175, R3, RZ, 0x2, P3 ;  /* 0x00000003afaf7211 */ /* 0x000fe400018f14ff */
[----:B------:R-:W-:Y:S01]  /*3140*/  STL [R1+0x1f4], R158 ;  /* 0x0001f49e01007387 */ /* 0x000fe20000100800 */
[----:B0-----:R-:W-:-:S03]  /*3150*/  IMAD.WIDE.U32 R10, R176, 0x4, R170 ;  /* 0x00000004b00a7825 */ /* 0x001fc600078e00aa */
[----:B------:R-:W-:Y:S01]  /*3160*/  STL [R1+0x1f0], R159 ;  /* 0x0001f09f01007387 */ /* 0x000fe20000100800 */
[----:B------:R-:W-:-:S03]  /*3170*/  LEA.HI.X R3, R5, R3, RZ, 0x2, P4 ;  /* 0x0000000305037211 */ /* 0x000fc600020f14ff */
[----:B------:R-:W-:Y:S01]  /*3180*/  STL [R1+0x1ec], R156 ;  /* 0x0001ec9c01007387 */ /* 0x000fe20000100800 */
[----:B-1----:R-:W-:-:S03]  /*3190*/  IMAD.WIDE.U32 R8, R176, 0x4, R172 ;  /* 0x00000004b0087825 */ /* 0x002fc600078e00ac */
[----:B------:R-:W-:Y:S01]  /*31a0*/  STL [R1+0x1e8], R157 ;  /* 0x0001e89d01007387 */ /* 0x000fe20000100800 */
[----:B--2---:R-:W-:-:S03]  /*31b0*/  IMAD.WIDE.U32 R6, R176, 0x4, R174 ;  /* 0x00000004b0067825 */ /* 0x004fc600078e00ae */
[----:B------:R-:W-:Y:S04]  /*31c0*/  STL [R1+0x1e0], R154 ;  /* 0x0001e09a01007387 */ /* 0x000fe80000100800 */
[----:B------:R-:W-:Y:S01]  /*31d0*/  STL [R1+0x1dc], R155 ;  /* 0x0001dc9b01007387 */ /* 0x000fe20000100800 */
[----:B------:R-:W-:-:S03]  /*31e0*/  IMAD.WIDE.U32 R2, R176, 0x4, R2 ;  /* 0x00000004b0027825 */ /* 0x000fc600078e0002 */
        /* <DEDUP_REMOVED lines=10> */
[----:B------:R-:W2:Y:S04]  /*3290*/  LDL.LU R16, [R1] ;  /* 0x0000000001107983 */ /* 0x000ea80000300800 */
[----:B------:R-:W2:Y:S04]  /*32a0*/  LDL.LU R17, [R1+0x8] ;  /* 0x0000080001117983 */ /* 0x000ea80000300800 */
[----:B------:R-:W2:Y:S04]  /*32b0*/  LDL.LU R18, [R1+0x38] ;  /* 0x0000380001127983 */ /* 0x000ea80000300800 */
[----:B------:R-:W2:Y:S04]  /*32c0*/  LDL.LU R19, [R1+0x40] ;  /* 0x0000400001137983 */ /* 0x000ea80000300800 */
[----:B------:R-:W3:Y:S04]  /*32d0*/  LDL.LU R12, [R1+0x10] ;  /* 0x00001000010c7983 */ /* 0x000ee80000300800 */
[----:B------:R-:W3:Y:S04]  /*32e0*/  LDL.LU R13, [R1+0x18] ;  /* 0x00001800010d7983 */ /* 0x000ee80000300800 */
[----:B------:R-:W3:Y:S04]  /*32f0*/  LDL.LU R14, [R1+0x48] ;  /* 0x00004800010e7983 */ /* 0x000ee80000300800 */
[----:B------:R-:W3:Y:S01]  /*3300*/  LDL.LU R15, [R1+0x50] ;  /* 0x00005000010f7983 */ /* 0x000ee20000300800 */
[----:B------:R-:W-:Y:S01]  /*3310*/  UIADD3.64 UR4, UR8, 0x404, URZ ;  /* 0x0000040408047897 */ /* 0x000fe2000fffe03f */
[----:B------:R-:W-:Y:S01]  /*3320*/  UMOV UR6, UR22 ;  /* 0x0000001600067c82 */ /* 0x000fe20008000000 */
[----:B------:R-:W-:Y:S01]  /*3330*/  UMOV UR7, UR23 ;  /* 0x0000001700077c82 */ /* 0x000fe20008000000 */
[----:B------:R-:W-:-:S02]  /*3340*/  WARPGROUP.DEPBAR.LE gsb0, 0x0 ;  /* 0x00008000000079c5 */ /* 0x000fc40000010000 */
[----:B------:R-:W-:-:S06]  /*3350*/  WARPGROUP.ARRIVE ;  /* 0x00000000000079c5 */ /* 0x000fcc0000000000 */
[----:B------:R-:W-:Y:S03]  /*3360*/  HGMMA.64x256x16.F32.BF16 R24, gdesc[UR4].tnspB, R24, gsb0 ;  /* 0x43e00000041879f0 */ /* 0x000fe60008001818 */
[----:B------:R-:W-:Y:S02]  /*3370*/  WARPGROUP.DEPBAR.LE gsb0, 0x0 ;  /* 0x00008000000079c5 */ /* 0x000fe40000010000 */
[----:B------:R-:W-:Y:S06]  /*3380*/  BAR.SYNC.DEFER_BLOCKING 0x0 ;  /* 0x0000000000007b1d */ /* 0x000fec0000010000 */
[----:B---3--:R0:W-:Y:S04]  /*3390*/  STS.128 [R4+UR12+0x1000], R12 ;  /* 0x0010000c04007988 */ /* 0x0081e80008000c0c */
[----:B0-----:R-:W3:Y:S04]  /*33a0*/  LDL.LU R12, [R1+0x20] ;  /* 0x00002000010c7983 */ /* 0x001ee80000300800 */
[----:B------:R-:W3:Y:S04]  /*33b0*/  LDL.LU R13, [R1+0x28] ;  /* 0x00002800010d7983 */ /* 0x000ee80000300800 */
[----:B------:R-:W3:Y:S04]  /*33c0*/  LDL.LU R14, [R1+0x58] ;  /* 0x00005800010e7983 */ /* 0x000ee80000300800 */
[----:B------:R-:W3:Y:S04]  /*33d0*/  LDL.LU R15, [R1+0x60] ;  /* 0x00006000010f7983 */ /* 0x000ee80000300800 */
[----:B--2---:R0:W-:Y:S04]  /*33e0*/  STS.128 [R4+UR12], R16 ;  /* 0x0000001004007988 */ /* 0x0041e80008000c0c */
[----:B0-----:R-:W2:Y:S04]  /*33f0*/  LDL.LU R16, [R1+0x30] ;  /* 0x0000300001107983 */ /* 0x001ea80000300800 */
[----:B------:R-:W2:Y:S04]  /*3400*/  LDL.LU R17, [R1+0x34] ;  /* 0x0000340001117983 */ /* 0x000ea80000300800 */
[----:B------:R-:W2:Y:S04]  /*3410*/  LDL.LU R18, [R1+0x64] ;  /* 0x0000640001127983 */ /* 0x000ea80000300800 */
[----:B------:R-:W2:Y:S04]  /*3420*/  LDL.LU R19, [R1+0x68] ;  /* 0x0000680001137983 */ /* 0x000ea80000300800 */
[----:B---3--:R0:W-:Y:S04]  /*3430*/  STS.128 [R4+UR12+0x2000], R12 ;  /* 0x0020000c04007988 */ /* 0x0081e80008000c0c */
[----:B0-----:R-:W3:Y:S04]  /*3440*/  LDL.LU R12, [R1+0x4] ;  /* 0x00000400010c7983 */ /* 0x001ee80000300800 */
[----:B------:R-:W3:Y:S04]  /*3450*/  LDL.LU R13, [R1+0xc] ;  /* 0x00000c00010d7983 */ /* 0x000ee80000300800 */
[----:B------:R-:W3:Y:S04]  /*3460*/  LDL.LU R14, [R1+0x3c] ;  /* 0x00003c00010e7983 */ /* 0x000ee80000300800 */
[----:B------:R-:W3:Y:S01]  /*3470*/  LDL.LU R15, [R1+0x44] ;  /* 0x00004400010f7983 */ /* 0x000ee20000300800 */
[----:B------:R-:W-:-:S03]  /*3480*/  LOP3.LUT R5, R4, 0x10, RZ, 0x3c, !PT ;  /* 0x0000001004057812 */ /* 0x000fc600078e3cff */
[----:B--2---:R-:W-:Y:S04]  /*3490*/  STS.128 [R4+UR12+0x3000], R16 ;  /* 0x0030001004007988 */ /* 0x004fe80008000c0c */
[----:B---3--:R0:W-:Y:S04]  /*34a0*/  STS.128 [R5+UR12], R12 ;  /* 0x0000000c05007988 */ /* 0x0081e80008000c0c */
[----:B0-----:R-:W2:Y:S04]  /*34b0*/  LDL.LU R12, [R1+0x14] ;  /* 0x00001400010c7983 */ /* 0x001ea80000300800 */
[----:B------:R-:W2:Y:S04]  /*34c0*/  LDL.LU R13, [R1+0x1c] ;  /* 0x00001c00010d7983 */ /* 0x000ea80000300800 */
[----:B------:R-:W2:Y:S04]  /*34d0*/  LDL.LU R14, [R1+0x4c] ;  /* 0x00004c00010e7983 */ /* 0x000ea80000300800 */
[----:B------:R-:W2:Y:S04]  /*34e0*/  LDL.LU R15, [R1+0x54] ;  /* 0x00005400010f7983 */ /* 0x000ea80000300800 */
[----:B------:R-:W3:Y:S04]  /*34f0*/  LDL.LU R16, [R1+0x24] ;  /* 0x0000240001107983 */ /* 0x000ee80000300800 */
[----:B------:R-:W3:Y:S04]  /*3500*/  LDL.LU R17, [R1+0x2c] ;  /* 0x00002c0001117983 */ /* 0x000ee80000300800 */
[----:B------:R-:W3:Y:S01]  /*3510*/  LDL.LU R18, [R1+0x5c] ;  /* 0x00005c0001127983 */ /* 0x000ee20000300800 */
[----:B------:R-:W-:-:S03]  /*3520*/  MOV R19, R231 ;  /* 0x000000e700137202 */ /* 0x000fc60000000f00 */
[----:B--2---:R0:W-:Y:S02]  /*3530*/  STS.128 [R5+UR12+0x1000], R12 ;  /* 0x0010000c05007988 */ /* 0x0041e40008000c0c */
[----:B0-----:R-:W-:Y:S01]  /*3540*/  IMAD.MOV.U32 R12, RZ, RZ, R228 ;  /* 0x000000ffff0c7224 */ /* 0x001fe200078e00e4 */
[----:B------:R-:W-:Y:S01]  /*3550*/  MOV R14, R201 ;  /* 0x000000c9000e7202 */ /* 0x000fe20000000f00 */
[----:B------:R-:W-:Y:S02]  /*3560*/  IMAD.MOV.U32 R13, RZ, RZ, R224 ;  /* 0x000000ffff0d7224 */ /* 0x000fe400078e00e0 */
[----:B------:R-:W-:Y:S01]  /*3570*/  IMAD.MOV.U32 R15, RZ, RZ, R200 ;  /* 0x000000ffff0f7224 */ /* 0x000fe200078e00c8 */
[----:B---3--:R-:W-:Y:S04]  /*3580*/  STS.128 [R5+UR12+0x2000], R16 ;  /* 0x0020001005007988 */ /* 0x008fe80008000c0c */
[----:B------:R-:W-:Y:S01]  /*3590*/  STS.128 [R5+UR12+0x3000], R12 ;  /* 0x0030000c05007988 */ /* 0x000fe20008000c0c */
[----:B------:R-:W-:Y:S06]  /*35a0*/  BAR.SYNC.DEFER_BLOCKING 0x0 ;  /* 0x0000000000007b1d */ /* 0x000fec0000010000 */
[----:B------:R-:W0:Y:S04]  /*35b0*/  LDS.128 R8, [R0+UR12] ;  /* 0x0000000c00087984 */ /* 0x000e280008000c00 */
[----:B------:R-:W-:Y:S04]  /*35c0*/  LDS.128 R20, [R0+UR12+0x400] ;  /* 0x0004000c00147984 */ /* 0x000fe80008000c00 */
[----:B------:R-:W-:Y:S01]  /*35d0*/  LDS.128 R16, [R0+UR12+0x600] ;  /* 0x0006000c00107984 */ /* 0x000fe20008000c00 */
[----:B0-----:R-:W-:Y:S01]  /*35e0*/  MOV R201, R8 ;  /* 0x0000000800c97202 */ /* 0x001fe20000000f00 */
[----:B------:R-:W-:Y:S01]  /*35f0*/  IMAD.MOV.U32 R200, RZ, RZ, R10 ;  /* 0x000000ffffc87224 */ /* 0x000fe200078e000a */
[----:B------:R-:W-:Y:S01]  /*3600*/  MOV R231, R11 ;  /* 0x0000000b00e77202 */ /* 0x000fe20000000f00 */
[----:B------:R-:W-:-:S02]  /*3610*/  IMAD.MOV.U32 R224, RZ, RZ, R9 ;  /* 0x000000ffffe07224 */ /* 0x000fc400078e0009 */
[----:B------:R-:W0:Y:S04]  /*3620*/  LDS.128 R8, [R0+UR12+0x200] ;  /* 0x0002000c00087984 */ /* 0x000e280008000c00 */
[----:B0-----:R-:W-:Y:S01]  /*3630*/  STL [R1+0x1a8], R9 ;  /* 0x0001a80901007387 */ /* 0x001fe20000100800 */
[----:B------:R-:W-:-:S03]  /*3640*/  IMAD.MOV.U32 R228, RZ, RZ, R8 ;  /* 0x000000ffffe47224 */ /* 0x000fc600078e0008 */
[----:B------:R-:W-:Y:S04]  /*3650*/  STL.64 [R1+0x1b0], R10 ;  /* 0x0001b00a01007387 */ /* 0x000fe80000100a00 */
[----:B------:R-:W0:Y:S02]  /*3660*/  LDS.128 R8, [R0+UR12+0x800] ;  /* 0x0008000c00087984 */ /* 0x000e240008000c00 */
[----:B0-----:R-:W-:Y:S01]  /*3670*/  IMAD.MOV.U32 R250, RZ, RZ, R8 ;  /* 0x000000fffffa7224 */ /* 0x001fe200078e0008 */
[----:B------:R-:W-:Y:S01]  /*3680*/  MOV R251, R10 ;  /* 0x0000000a00fb7202 */ /* 0x000fe20000000f00 */
[----:B------:R-:W-:Y:S02]  /*3690*/  IMAD.MOV.U32 R248, RZ, RZ, R9 ;  /* 0x000000fffff87224 */ /* 0x000fe400078e0009 */
[----:B------:R-:W-:-:S02]  /*36a0*/  IMAD.MOV.U32 R249, RZ, RZ, R11 ;  /* 0x000000fffff97224 */ /* 0x000fc400078e000b */
[----:B------:R-:W0:Y:S02]  /*36b0*/  LDS.128 R8, [R0+UR12+0xa00] ;  /* 0x000a000c00087984 */ /* 0x000e240008000c00 */
[----:B0-----:R-:W-:Y:S01]  /*36c0*/  MOV R246, R8 ;  /* 0x0000000800f67202 */ /* 0x001fe20000000f00 */
[----:B------:R-:W-:Y:S01]  /*36d0*/  IMAD.MOV.U32 R247, RZ, RZ, R10 ;  /* 0x000000fffff77224 */ /* 0x000fe200078e000a */
[----:B------:R-:W-:Y:S01]  /*36e0*/  MOV R245, R11 ;  /* 0x0000000b00f57202 */ /* 0x000fe20000000f00 */
[----:B------:R-:W-:Y:S02]  /*36f0*/  IMAD.MOV.U32 R244, RZ, RZ, R9 ;  /* 0x000000fffff47224 */ /* 0x000fe400078e0009 */
[----:B------:R-:W0:Y:S01]  /*3700*/  LDS.128 R8, [R0+UR12+0xc00] ;  /* 0x000c000c00087984 */ /* 0x000e220008000c00 */
[----:B------:R-:W-:Y:S01]  /*3710*/  IMAD.MOV.U32 R12, RZ, RZ, R24 ;  /* 0x000000ffff0c7224 */ /* 0x000fe200078e0018 */
[----:B------:R-:W-:Y:S01]  /*3720*/  MOV R13, R26 ;  /* 0x0000001a000d7202 */ /* 0x000fe20000000f00 */
[----:B------:R-:W-:-:S02]  /*3730*/  IMAD.MOV.U32 R14, RZ, RZ, R40 ;  /* 0x000000ffff0e7224 */ /* 0x000fc400078e0028 */
[----:B------:R-:W-:Y:S01]  /*3740*/  IMAD.MOV.U32 R15, RZ, RZ, R42 ;  /* 0x000000ffff0f7224 */ /* 0x000fe200078e002a */
[----:B------:R-:W-:Y:S04]  /*3750*/  STL.64 [R1+0x198], R20 ;  /* 0x0001981401007387 */ /* 0x000fe80000100a00 */
[----:B------:R-:W-:Y:S04]  /*3760*/  STL.64 [R1+0x1a0], R22 ;  /* 0x0001a01601007387 */ /* 0x000fe80000100a00 */
[----:B------:R1:W-:Y:S01]  /*3770*/  STL.64 [R1+0x188], R16 ;  /* 0x0001881001007387 */ /* 0x0003e20000100a00 */
[----:B0-----:R-:W-:Y:S01]  /*3780*/  IMAD.MOV.U32 R242, RZ, RZ, R8 ;  /* 0x000000fffff27224 */ /* 0x001fe200078e0008 */
[----:B------:R-:W-:Y:S01]  /*3790*/  MOV R240, R9 ;  /* 0x0000000900f07202 */ /* 0x000fe20000000f00 */
[----:B------:R-:W-:-:S02]  /*37a0*/  IMAD.MOV.U32 R243, RZ, RZ, R10 ;  /* 0x000000fffff37224 */ /* 0x000fc400078e000a */
[----:B------:R-:W-:Y:S02]  /*37b0*/  IMAD.MOV.U32 R241, RZ, RZ, R11 ;  /* 0x000000fffff17224 */ /* 0x000fe400078e000b */
[----:B------:R-:W0:Y:S01]  /*37c0*/  LDS.128 R8, [R0+UR12+0xe00] ;  /* 0x000e000c00087984 */ /* 0x000e220008000c00 */
[----:B------:R-:W-:Y:S01]  /*37d0*/  BAR.SYNC.DEFER_BLOCKING 0x0 ;  /* 0x0000000000007b1d */ /* 0x000fe20000010000 */
[----:B-1----:R-:W-:Y:S01]  /*37e0*/  MOV R16, R28 ;  /* 0x0000001c00107202 */ /* 0x002fe20000000f00 */
[----:B------:R-:W-:-:S04]  /*37f0*/  IMAD.MOV.U32 R17, RZ, RZ, R30 ;  /* 0x000000ffff117224 */ /* 0x000fc800078e001e */
[----:B------:R1:W-:Y:S01]  /*3800*/  STL.64 [R1+0x190], R18 ;  /* 0x0001901201007387 */ /* 0x0003e20000100a00 */
[----:B------:R-:W-:Y:S01]  /*3810*/  IMAD.MOV.U32 R20, RZ, RZ, R32 ;  /* 0x000000ffff147224 */ /* 0x000fe200078e0020 */
[----:B------:R-:W-:Y:S01]  /*3820*/  MOV R22, R48 ;  /* 0x0000003000167202 */ /* 0x000fe20000000f00 */
[----:B------:R-:W-:Y:S02]  /*3830*/  IMAD.MOV.U32 R21, RZ, RZ, R34 ;  /* 0x000000ffff157224 */ /* 0x000fe400078e0022 */
[----:B------:R-:W-:Y:S02]  /*3840*/  IMAD.MOV.U32 R23, RZ, RZ, R50 ;  /* 0x000000ffff177224 */ /* 0x000fe400078e0032 */
[----:B-1----:R-:W-:Y:S01]  /*3850*/  IMAD.MOV.U32 R18, RZ, RZ, R44 ;  /* 0x000000ffff127224 */ /* 0x002fe200078e002c */
[----:B------:R-:W-:Y:S01]  /*3860*/  MOV R19, R46 ;  /* 0x0000002e00137202 */ /* 0x000fe20000000f00 */
[----:B------:R1:W-:Y:S04]  /*3870*/  STS.128 [R4+UR12], R12 ;  /* 0x0000000c04007988 */ /* 0x0003e80008000c0c */
[----:B------:R2:W-:Y:S01]  /*3880*/  STS.128 [R4+UR12+0x1000], R16 ;  /* 0x0010001004007988 */ /* 0x0005e20008000c0c */
[----:B-1----:R-:W-:Y:S01]  /*3890*/  IMAD.MOV.U32 R12, RZ, RZ, R36 ;  /* 0x000000ffff0c7224 */ /* 0x002fe200078e0024 */
[----:B------:R-:W-:Y:S01]  /*38a0*/  MOV R13, R38 ;  /* 0x00000026000d7202 */ /* 0x000fe20000000f00 */
[----:B------:R-:W-:-:S02]  /*38b0*/  IMAD.MOV.U32 R14, RZ, RZ, R52 ;  /* 0x000000ffff0e7224 */ /* 0x000fc400078e0034 */
[----:B------:R-:W-:Y:S01]  /*38c0*/  IMAD.MOV.U32 R15, RZ, RZ, R54 ;  /* 0x000000ffff0f7224 */ /* 0x000fe200078e0036 */
[----:B--2---:R-:W-:Y:S01]  /*38d0*/  MOV R18, R45 ;  /* 0x0000002d00127202 */ /* 0x004fe20000000f00 */
[----:B------:R-:W-:Y:S02]  /*38e0*/  IMAD.MOV.U32 R16, RZ, RZ, R29 ;  /* 0x000000ffff107224 */ /* 0x000fe400078e001d */
[----:B------:R-:W-:Y:S01]  /*38f0*/  IMAD.MOV.U32 R17, RZ, RZ, R31 ;  /* 0x000000ffff117224 */ /* 0x000fe200078e001f */
[----:B------:R1:W-:Y:S01]  /*3900*/  STS.128 [R4+UR12+0x3000], R12 ;  /* 0x0030000c04007988 */ /* 0x0003e20008000c0c */
[----:B------:R-:W-:-:S03]  /*3910*/  IMAD.MOV.U32 R19, RZ, RZ, R47 ;  /* 0x000000ffff137224 */ /* 0x000fc600078e002f */
[----:B------:R-:W-:Y:S04]  /*3920*/  STS.128 [R4+UR12+0x2000], R20 ;  /* 0x0020001404007988 */ /* 0x000fe80008000c0c */
[----:B------:R2:W-:Y:S01]  /*3930*/  STS.128 [R5+UR12+0x1000], R16 ;  /* 0x0010001005007988 */ /* 0x0005e20008000c0c */
[----:B-1----:R-:W-:Y:S01]  /*3940*/  MOV R12, R25 ;  /* 0x00000019000c7202 */ /* 0x002fe20000000f00 */
[----:B------:R-:W-:Y:S01]  /*3950*/  IMAD.MOV.U32 R13, RZ, RZ, R27 ;  /* 0x000000ffff0d7224 */ /* 0x000fe200078e001b */
[----:B------:R-:W-:Y:S01]  /*3960*/  MOV R15, R43 ;  /* 0x0000002b000f7202 */ /* 0x000fe20000000f00 */
[----:B------:R-:W-:-:S05]  /*3970*/  IMAD.MOV.U32 R14, RZ, RZ, R41 ;  /* 0x000000ffff0e7224 */ /* 0x000fca00078e0029 */
[----:B------:R1:W-:Y:S01]  /*3980*/  STS.128 [R5+UR12], R12 ;  /* 0x0000000c05007988 */ /* 0x0003e20008000c0c */
[----:B--2---:R-:W-:Y:S01]  /*3990*/  MOV R16, R37 ;  /* 0x0000002500107202 */ /* 0x004fe20000000f00 */
[----:B------:R-:W-:Y:S01]  /*39a0*/  IMAD.MOV.U32 R17, RZ, RZ, R39 ;  /* 0x000000ffff117224 */ /* 0x000fe200078e0027 */
[----:B------:R-:W-:Y:S01]  /*39b0*/  MOV R19, R55 ;  /* 0x0000003700137202 */ /* 0x000fe20000000f00 */
[----:B------:R-:W-:-:S05]  /*39c0*/  IMAD.MOV.U32 R18, RZ, RZ, R53 ;  /* 0x000000ffff127224 */ /* 0x000fca00078e0035 */
[----:B------:R-:W-:Y:S01]  /*39d0*/  STS.128 [R5+UR12+0x3000], R16 ;  /* 0x0030001005007988 */ /* 0x000fe20008000c0c */
[----:B-1----:R-:W-:Y:S01]  /*39e0*/  IMAD.MOV.U32 R12, RZ, RZ, R33 ;  /* 0x000000ffff0c7224 */ /* 0x002fe200078e0021 */
[----:B------:R-:W-:Y:S01]  /*39f0*/  MOV R13, R35 ;  /* 0x00000023000d7202 */ /* 0x000fe20000000f00 */
[----:B------:R-:W-:Y:S02]  /*3a00*/  IMAD.MOV.U32 R14, RZ, RZ, R49 ;  /* 0x000000ffff0e7224 */ /* 0x000fe400078e0031 */
[----:B------:R-:W-:-:S05]  /*3a10*/  IMAD.MOV.U32 R15, RZ, RZ, R51 ;  /* 0x000000ffff0f7224 */ /* 0x000fca00078e0033 */
[----:B------:R1:W-:Y:S01]  /*3a20*/  STS.128 [R5+UR12+0x2000], R12 ;  /* 0x0020000c05007988 */ /* 0x0003e20008000c0c */
[----:B------:R-:W-:Y:S06]  /*3a30*/  BAR.SYNC.DEFER_BLOCKING 0x0 ;  /* 0x0000000000007b1d */ /* 0x000fec0000010000 */
[----:B-1----:R-:W2:Y:S04]  /*3a40*/  LDL.LU R12, [R1+0x70] ;  /* 0x00007000010c7983 */ /* 0x002ea80000300800 */
[----:B------:R-:W2:Y:S04]  /*3a50*/  LDL.LU R13, [R1+0x78] ;  /* 0x00007800010d7983 */ /* 0x000ea80000300800 */
[----:B------:R-:W2:Y:S01]  /*3a60*/  LDL.LU R14, [R1+0xb0] ;  /* 0x0000b000010e7983 */ /* 0x000ea20000300800 */
[----:B0-----:R-:W-:Y:S01]  /*3a70*/  IMAD.MOV.U32 R238, RZ, RZ, R8 ;  /* 0x000000ffffee7224 */ /* 0x001fe200078e0008 */
[----:B------:R-:W-:Y:S01]  /*3a80*/  MOV R239, R10 ;  /* 0x0000000a00ef7202 */ /* 0x000fe20000000f00 */
[----:B------:R-:W-:Y:S01]  /*3a90*/  IMAD.MOV.U32 R236, RZ, RZ, R9 ;  /* 0x000000ffffec7224 */ /* 0x000fe200078e0009 */
[----:B------:R-:W-:Y:S01]  /*3aa0*/  LDS.128 R16, [R0+UR12+0xa00] ;  /* 0x000a000c00107984 */ /* 0x000fe20008000c00 */
[----:B------:R-:W-:-:S03]  /*3ab0*/  IMAD.MOV.U32 R237, RZ, RZ, R11 ;  /* 0x000000ffffed7224 */ /* 0x000fc600078e000b */
[----:B------:R-:W0:Y:S02]  /*3ac0*/  LDS.128 R8, [R0+UR12] ;  /* 0x0000000c00087984 */ /* 0x000e240008000c00 */
[----:B0-----:R-:W-:Y:S01]  /*3ad0*/  IMAD.MOV.U32 R234, RZ, RZ, R8 ;  /* 0x000000ffffea7224 */ /* 0x001fe200078e0008 */
[----:B------:R-:W-:Y:S01]  /*3ae0*/  MOV R235, R10 ;  /* 0x0000000a00eb7202 */ /* 0x000fe20000000f00 */
[----:B------:R-:W-:Y:S02]  /*3af0*/  IMAD.MOV.U32 R232, RZ, RZ, R9 ;  /* 0x000000ffffe87224 */ /* 0x000fe400078e0009 */
[----:B------:R-:W-:Y:S02]  /*3b00*/  IMAD.MOV.U32 R233, RZ, RZ, R11 ;  /* 0x000000ffffe97224 */ /* 0x000fe400078e000b */
[----:B------:R-:W0:Y:S02]  /*3b10*/  LDS.128 R8, [R0+UR12+0x200] ;  /* 0x0002000c00087984 */ /* 0x000e240008000c00 */
[----:B0-----:R-:W-:Y:S01]  /*3b20*/  MOV R166, R8 ;  /* 0x0000000800a67202 */ /* 0x001fe20000000f00 */
[----:B------:R-:W-:Y:S01]  /*3b30*/  IMAD.MOV.U32 R167, RZ, RZ, R10 ;  /* 0x000000ffffa77224 */ /* 0x000fe200078e000a */
[----:B------:R-:W-:Y:S01]  /*3b40*/  MOV R165, R11 ;  /* 0x0000000b00a57202 */ /* 0x000fe20000000f00 */
[----:B------:R-:W-:-:S02]  /*3b50*/  IMAD.MOV.U32 R164, RZ, RZ, R9 ;  /* 0x000000ffffa47224 */ /* 0x000fc400078e0009 */
[----:B------:R-:W0:Y:S02]  /*3b60*/  LDS.128 R8, [R0+UR12+0x400] ;  /* 0x0004000c00087984 */ /* 0x000e240008000c00 */
[----:B0-----:R-:W-:Y:S01]  /*3b70*/  IMAD.MOV.U32 R162, RZ, RZ, R8 ;  /* 0x000000ffffa27224 */ /* 0x001fe200078e0008 */
[----:B------:R-:W-:Y:S01]  /*3b80*/  MOV R160, R9 ;  /* 0x0000000900a07202 */ /* 0x000fe20000000f00 */
[----:B------:R-:W-:Y:S02]  /*3b90*/  IMAD.MOV.U32 R163, RZ, RZ, R10 ;  /* 0x000000ffffa37224 */ /* 0x000fe400078e000a */
[----:B------:R-:W-:Y:S02]  /*3ba0*/  IMAD.MOV.U32 R161, RZ, RZ, R11 ;  /* 0x000000ffffa17224 */ /* 0x000fe400078e000b */
[----:B------:R-:W0:Y:S02]  /*3bb0*/  LDS.128 R8, [R0+UR12+0x600] ;  /* 0x0006000c00087984 */ /* 0x000e240008000c00 */
[----:B0-----:R-:W-:Y:S01]  /*3bc0*/  IMAD.MOV.U32 R158, RZ, RZ, R8 ;  /* 0x000000ffff9e7224 */ /* 0x001fe200078e0008 */
[----:B------:R-:W-:Y:S01]  /*3bd0*/  MOV R159, R10 ;  /* 0x0000000a009f7202 */ /* 0x000fe20000000f00 */
[----:B------:R-:W-:-:S02]  /*3be0*/  IMAD.MOV.U32 R156, RZ, RZ, R9 ;  /* 0x000000ffff9c7224 */ /* 0x000fc400078e0009 */
[----:B------:R-:W-:Y:S02]  /*3bf0*/  IMAD.MOV.U32 R157, RZ, RZ, R11 ;  /* 0x000000ffff9d7224 */ /* 0x000fe400078e000b */
[----:B------:R-:W0:Y:S02]  /*3c00*/  LDS.128 R8, [R0+UR12+0x800] ;  /* 0x0008000c00087984 */ /* 0x000e240008000c00 */
[----:B0-----:R-:W-:Y:S01]  /*3c10*/  MOV R152, R8 ;  /* 0x0000000800987202 */ /* 0x001fe20000000f00 */
[----:B------:R-:W-:Y:S01]  /*3c20*/  IMAD.MOV.U32 R154, RZ, RZ, R10 ;  /* 0x000000ffff9a7224 */ /* 0x000fe200078e000a */
[----:B------:R-:W-:Y:S01]  /*3c30*/  MOV R153, R11 ;  /* 0x0000000b00997202 */ /* 0x000fe20000000f00 */
[----:B------:R-:W-:Y:S01]  /*3c40*/  IMAD.MOV.U32 R155, RZ, RZ, R9 ;  /* 0x000000ffff9b7224 */ /* 0x000fe200078e0009 */
[----:B------:R-:W-:Y:S01]  /*3c50*/  MOV R8, R17 ;  /* 0x0000001100087202 */ /* 0x000fe20000000f00 */
[----:B------:R-:W-:Y:S02]  /*3c60*/  IMAD.MOV.U32 R10, RZ, RZ, R16 ;  /* 0x000000ffff0a7224 */ /* 0x000fe400078e0010 */
[----:B------:R-:W-:-:S02]  /*3c70*/  IMAD.MOV.U32 R11, RZ, RZ, R18 ;  /* 0x000000ffff0b7224 */ /* 0x000fc400078e0012 */
[----:B------:R-:W-:Y:S02]  /*3c80*/  IMAD.MOV.U32 R9, RZ, RZ, R19 ;  /* 0x000000ffff097224 */ /* 0x000fe400078e0013 */
[----:B------:R-:W0:Y:S01]  /*3c90*/  LDS.128 R16, [R0+UR12+0xc00] ;  /* 0x000c000c00107984 */ /* 0x000e220008000c00 */
[----:B------:R-:W-:Y:S02]  /*3ca0*/  IMAD.MOV.U32 R15, RZ, RZ, R252 ;  /* 0x000000ffff0f7224 */ /* 0x000fe400078e00fc */
[----:B0-----:R-:W-:Y:S01]  /*3cb0*/  IMAD.MOV.U32 R6, RZ, RZ, R16 ;  /* 0x000000ffff067224 */ /* 0x001fe200078e0010 */
[----:B------:R-:W-:Y:S01]  /*3cc0*/  MOV R7, R18 ;  /* 0x0000001200077202 */ /* 0x000fe20000000f00 */
[----:B------:R-:W-:Y:S02]  /*3cd0*/  IMAD.MOV.U32 R2, RZ, RZ, R17 ;  /* 0x000000ffff027224 */ /* 0x000fe400078e0011 */
[----:B------:R-:W-:Y:S02]  /*3ce0*/  IMAD.MOV.U32 R3, RZ, RZ, R19 ;  /* 0x000000ffff037224 */ /* 0x000fe400078e0013 */
[----:B------:R-:W0:Y:S01]  /*3cf0*/  LDS.128 R16, [R0+UR12+0xe00] ;  /* 0x000e000c00107984 */ /* 0x000e220008000c00 */
[----:B------:R-:W-:Y:S06]  /*3d00*/  BAR.SYNC.DEFER_BLOCKING 0x0 ;  /* 0x0000000000007b1d */ /* 0x000fec0000010000 */
[----:B--2---:R1:W-:Y:S04]  /*3d10*/  STS.128 [R4+UR12], R12 ;  /* 0x0000000c04007988 */ /* 0x0043e80008000c0c */
[----:B0-----:R0:W-:Y:S04]  /*3d20*/  STL.64 [R1], R16 ;  /* 0x0000001001007387 */ /* 0x0011e80000100a00 */
[----:B------:R2:W-:Y:S04]  /*3d30*/  STL [R1+0x8], R18 ;  /* 0x0000081201007387 */ /* 0x0005e80000100800 */
[----:B-1----:R-:W3:Y:S04]  /*3d40*/  LDL.LU R12, [R1+0x80] ;  /* 0x00008000010c7983 */ /* 0x002ee80000300800 */
[----:B------:R-:W3:Y:S04]  /*3d50*/  LDL.LU R13, [R1+0x88] ;  /* 0x00008800010d7983 */ /* 0x000ee80000300800 */
[----:B------:R-:W3:Y:S04]  /*3d60*/  LDL.LU R14, [R1+0xc0] ;  /* 0x0000c000010e7983 */ /* 0x000ee80000300800 */
[----:B------:R-:W3:Y:S01]  /*3d70*/  LDL.LU R15, [R1+0xc8] ;  /* 0x0000c800010f7983 */ /* 0x000ee20000300800 */
[----:B------:R-:W-:-:S03]  /*3d80*/  MOV R252, R19 ;  /* 0x0000001300fc7202 */ /* 0x000fc60000000f00 */
[----:B0-----:R-:W4:Y:S04]  /*3d90*/  LDL.LU R16, [R1+0x90] ;  /* 0x0000900001107983 */ /* 0x001f280000300800 */
[----:B------:R-:W4:Y:S04]  /*3da0*/  LDL.LU R17, [R1+0x98] ;  /* 0x0000980001117983 */ /* 0x000f280000300800 */
[----:B--2---:R-:W4:Y:S04]  /*3db0*/  LDL.LU R18, [R1+0xd0] ;  /* 0x0000d00001127983 */ /* 0x004f280000300800 */
[----:B------:R-:W4:Y:S04]  /*3dc0*/  LDL.LU R19, [R1+0xd8] ;  /* 0x0000d80001137983 */ /* 0x000f280000300800 */
[----:B---3--:R0:W-:Y:S04]  /*3dd0*/  STS.128 [R4+UR12+0x1000], R12 ;  /* 0x0010000c04007988 */ /* 0x0081e80008000c0c */
[----:B0-----:R-:W2:Y:S04]  /*3de0*/  LDL.LU R12, [R1+0xa0] ;  /* 0x0000a000010c7983 */ /* 0x001ea80000300800 */
[----:B------:R-:W2:Y:S04]  /*3df0*/  LDL.LU R13, [R1+0xa8] ;  /* 0x0000a800010d7983 */ /* 0x000ea80000300800 */
[----:B------:R-:W2:Y:S04]  /*3e00*/  LDL.LU R14, [R1+0xe0] ;  /* 0x0000e000010e7983 */ /* 0x000ea80000300800 */
[----:B------:R-:W2:Y:S04]  /*3e10*/  LDL.LU R15, [R1+0xe8] ;  /* 0x0000e800010f7983 */ /* 0x000ea80000300800 */
[----:B----4-:R-:W-:Y:S04]  /*3e20*/  STS.128 [R4+UR12+0x2000], R16 ;  /* 0x0020001004007988 */ /* 0x010fe80008000c0c */
[----:B--2---:R0:W-:Y:S04]  /*3e30*/  STS.128 [R4+UR12+0x3000], R12 ;  /* 0x0030000c04007988 */ /* 0x0041e80008000c0c */
[----:B0-----:R-:W2:Y:S04]  /*3e40*/  LDL.LU R12, [R1+0x74] ;  /* 0x00007400010c7983 */ /* 0x001ea80000300800 */
[----:B------:R-:W2:Y:S04]  /*3e50*/  LDL.LU R13, [R1+0x7c] ;  /* 0x00007c00010d7983 */ /* 0x000ea80000300800 */
[----:B------:R-:W2:Y:S04]  /*3e60*/  LDL.LU R14, [R1+0xb4] ;  /* 0x0000b400010e7983 */ /* 0x000ea80000300800 */
[----:B------:R-:W2:Y:S04]  /*3e70*/  LDL.LU R15, [R1+0xb8] ;  /* 0x0000b800010f7983 */ /* 0x000ea80000300800 */
[----:B------:R-:W3:Y:S04]  /*3e80*/  LDL.LU R16, [R1+0x84] ;  /* 0x0000840001107983 */ /* 0x000ee80000300800 */
[----:B------:R-:W3:Y:S04]  /*3e90*/  LDL.LU R17, [R1+0x8c] ;  /* 0x00008c0001117983 */ /* 0x000ee80000300800 */
[----:B------:R-:W3:Y:S04]  /*3ea0*/  LDL.LU R18, [R1+0xc4] ;  /* 0x0000c40001127983 */ /* 0x000ee80000300800 */
[----:B------:R-:W3:Y:S04]  /*3eb0*/  LDL.LU R19, [R1+0xcc] ;  /* 0x0000cc0001137983 */ /* 0x000ee80000300800 */
[----:B--2---:R0:W-:Y:S04]  /*3ec0*/  STS.128 [R5+UR12], R12 ;  /* 0x0000000c05007988 */ /* 0x0041e80008000c0c */
[----:B0-----:R-:W2:Y:S04]  /*3ed0*/  LDL.LU R12, [R1+0x94] ;  /* 0x00009400010c7983 */ /* 0x001ea80000300800 */
[----:B------:R-:W2:Y:S04]  /*3ee0*/  LDL.LU R13, [R1+0x9c] ;  /* 0x00009c00010d7983 */ /* 0x000ea80000300800 */
[----:B------:R-:W2:Y:S04]  /*3ef0*/  LDL.LU R14, [R1+0xd4] ;  /* 0x0000d400010e7983 */ /* 0x000ea80000300800 */
[----:B---3--:R0:W-:Y:S04]  /*3f00*/  STS.128 [R5+UR12+0x1000], R16 ;  /* 0x0010001005007988 */ /* 0x0081e80008000c0c */
[----:B------:R-:W2:Y:S04]  /*3f10*/  LDL.LU R15, [R1+0xdc] ;  /* 0x0000dc00010f7983 */ /* 0x000ea80000300800 */
[----:B0-----:R-:W3:Y:S04]  /*3f20*/  LDL.LU R16, [R1+0xa4] ;  /* 0x0000a40001107983 */ /* 0x001ee80000300800 */
[----:B------:R-:W3:Y:S04]  /*3f30*/  LDL.LU R17, [R1+0xac] ;  /* 0x0000ac0001117983 */ /* 0x000ee80000300800 */
[----:B------:R-:W3:Y:S04]  /*3f40*/  LDL.LU R18, [R1+0xe4] ;  /* 0x0000e40001127983 */ /* 0x000ee80000300800 */
[----:B------:R-:W3:Y:S01]  /*3f50*/  LDL.LU R19, [R1+0xec] ;  /* 0x0000ec0001137983 */ /* 0x000ee20000300800 */
[----:B------:R-:W-:Y:S01]  /*3f60*/  IMAD.MOV.U32 R48, RZ, RZ, R60 ;  /* 0x000000ffff307224 */ /* 0x000fe200078e003c */
[----:B------:R-:W-:Y:S01]  /*3f70*/  MOV R49, R62 ;  /* 0x0000003e00317202 */ /* 0x000fe20000000f00 */
[----:B------:R-:W-:-:S02]  /*3f80*/  IMAD.MOV.U32 R50, RZ, RZ, R76 ;  /* 0x000000ffff327224 */ /* 0x000fc400078e004c */
[----:B------:R-:W-:Y:S01]  /*3f90*/  IMAD.MOV.U32 R51, RZ, RZ, R78 ;  /* 0x000000ffff337224 */ /* 0x000fe200078e004e */
[----:B------:R-:W4:Y:S04]  /*3fa0*/  LDL.LU R76, [R1+0xf0] ;  /* 0x0000f000014c7983 */ /* 0x000f280000300800 */
[----:B--2---:R-:W-:Y:S04]  /*3fb0*/  STS.128 [R5+UR12+0x2000], R12 ;  /* 0x0020000c05007988 */ /* 0x004fe80008000c0c */
[----:B---3--:R-:W-:Y:S01]  /*3fc0*/  STS.128 [R5+UR12+0x3000], R16 ;  /* 0x0030001005007988 */ /* 0x008fe20008000c0c */
[----:B------:R-:W-:Y:S06]  /*3fd0*/  BAR.SYNC.DEFER_BLOCKING 0x0 ;  /* 0x0000000000007b1d */ /* 0x000fec0000010000 */
[----:B------:R-:W0:Y:S04]  /*3fe0*/  LDS.128 R40, [R0+UR12] ;  /* 0x0000000c00287984 */ /* 0x000e280008000c00 */
[----:B------:R-:W-:Y:S04]  /*3ff0*/  LDS.128 R36, [R0+UR12+0x200] ;  /* 0x0002000c00247984 */ /* 0x000fe80008000c00 */
[----:B------:R-:W-:Y:S04]  /*4000*/  LDS.128 R32, [R0+UR12+0x400] ;  /* 0x0004000c00207984 */ /* 0x000fe80008000c00 */
[----:B------:R-:W-:Y:S04]  /*4010*/  LDS.128 R28, [R0+UR12+0x600] ;  /* 0x0006000c001c7984 */ /* 0x000fe80008000c00 */
[----:B------:R-:W-:Y:S04]  /*4020*/  LDS.128 R24, [R0+UR12+0x800] ;  /* 0x0008000c00187984 */ /* 0x000fe80008000c00 */
[----:B------:R-:W-:Y:S04]  /*4030*/  LDS.128 R20, [R0+UR12+0xa00] ;  /* 0x000a000c00147984 */ /* 0x000fe80008000c00 */
[----:B------:R-:W-:Y:S04]  /*4040*/  LDS.128 R16, [R0+UR12+0xc00] ;  /* 0x000c000c00107984 */ /* 0x000fe80008000c00 */
[----:B------:R-:W-:Y:S01]  /*4050*/  LDS.128 R12, [R0+UR12+0xe00] ;  /* 0x000e000c000c7984 */ /* 0x000fe20008000c00 */
[----:B------:R-:W-:Y:S06]  /*4060*/  BAR.SYNC.DEFER_BLOCKING 0x0 ;  /* 0x0000000000007b1d */ /* 0x000fec0000010000 */
[----:B------:R1:W-:Y:S02]  /*4070*/  STS.128 [R4+UR12+0x1000], R48 ;  /* 0x0010003004007988 */ /* 0x0003e40008000c0c */
[----:B-1----:R-:W-:Y:S01]  /*4080*/  IMAD.MOV.U32 R50, RZ, RZ, R77 ;  /* 0x000000ffff327224 */ /* 0x002fe200078e004d */
[----:B------:R-:W-:Y:S01]  /*4090*/  MOV R51, R79 ;  /* 0x0000004f00337202 */ /* 0x000fe20000000f00 */
[----:B------:R-:W4:Y:S04]  /*40a0*/  LDL.LU R77, [R1+0xf4] ;  /* 0x0000f400014d7983 */ /* 0x000f280000300800 */
[----:B------:R-:W4:Y:S04]  /*40b0*/  LDL.LU R78, [R1+0x108] ;  /* 0x00010800014e7983 */ /* 0x000f280000300800 */
[----:B------:R-:W4:Y:S01]  /*40c0*/  LDL.LU R79, [R1+0x10c] ;  /* 0x00010c00014f7983 */ /* 0x000f220000300800 */
[----:B------:R-:W-:Y:S01]  /*40d0*/  IMAD.MOV.U32 R44, RZ, RZ, R56 ;  /* 0x000000ffff2c7224 */ /* 0x000fe200078e0038 */
[----:B------:R-:W-:Y:S01]  /*40e0*/  MOV R46, R72 ;  /* 0x00000048002e7202 */ /* 0x000fe20000000f00 */
[----:B------:R-:W-:-:S02]  /*40f0*/  IMAD.MOV.U32 R45, RZ, RZ, R58 ;  /* 0x000000ffff2d7224 */ /* 0x000fc400078e003a */
[----:B------:R-:W-:-:S05]  /*4100*/  IMAD.MOV.U32 R47, RZ, RZ, R74 ;  /* 0x000000ffff2f7224 */ /* 0x000fca00078e004a */
[----:B------:R1:W-:Y:S01]  /*4110*/  STS.128 [R4+UR12], R44 ;  /* 0x0000002c04007988 */ /* 0x0003e20008000c0c */
[----:B------:R-:W-:Y:S01]  /*4120*/  MOV R52, R64 ;  /* 0x0000004000347202 */ /* 0x000fe20000000f00 */
[----:B------:R-:W-:Y:S01]  /*4130*/  IMAD.MOV.U32 R53, RZ, RZ, R66 ;  /* 0x000000ffff357224 */ /* 0x000fe200078e0042 */
[----:B------:R-:W-:Y:S01]  /*4140*/  MOV R55, R82 ;  /* 0x0000005200377202 */ /* 0x000fe20000000f00 */
[----:B------:R-:W-:Y:S02]  /*4150*/  IMAD.MOV.U32 R54, RZ, RZ, R80 ;  /* 0x000000ffff367224 */ /* 0x000fe400078e0050 */
[----:B-1----:R-:W-:Y:S01]  /*4160*/  IMAD.MOV.U32 R44, RZ, RZ, R68 ;  /* 0x000000ffff2c7224 */ /* 0x002fe200078e0044 */
[----:B------:R-:W-:Y:S01]  /*4170*/  MOV R46, R84 ;  /* 0x00000054002e7202 */ /* 0x000fe20000000f00 */
[----:B------:R-:W-:Y:S02]  /*4180*/  IMAD.MOV.U32 R45, RZ, RZ, R70 ;  /* 0x000000ffff2d7224 */ /* 0x000fe400078e0046 */
[----:B------:R-:W-:-:S05]  /*4190*/  IMAD.MOV.U32 R47, RZ, RZ, R86 ;  /* 0x000000ffff2f7224 */ /* 0x000fca00078e0056 */
[----:B------:R1:W-:Y:S01]  /*41a0*/  STS.128 [R4+UR12+0x3000], R44 ;  /* 0x0030002c04007988 */ /* 0x0003e20008000c0c */
[----:B------:R-:W-:Y:S01]  /*41b0*/  MOV R48, R61 ;  /* 0x0000003d00307202 */ /* 0x000fe20000000f00 */
[----:B------:R-:W-:Y:S02]  /*41c0*/  IMAD.MOV.U32 R49, RZ, RZ, R63 ;  /* 0x000000ffff317224 */ /* 0x000fe400078e003f */
[----:B------:R2:W-:Y:S01]  /*41d0*/  STS.128 [R4+UR12+0x2000], R52 ;  /* 0x0020003404007988 */ /* 0x0005e20008000c0c */
[----:B-1----:R-:W-:Y:S01]  /*41e0*/  IMAD.MOV.U32 R44, RZ, RZ, R57 ;  /* 0x000000ffff2c7224 */ /* 0x002fe200078e0039 */
[----:B------:R-:W-:Y:S01]  /*41f0*/  MOV R45, R59 ;  /* 0x0000003b002d7202 */ /* 0x000fe20000000f00 */
[----:B------:R-:W-:Y:S02]  /*4200*/  IMAD.MOV.U32 R46, RZ, RZ, R73 ;  /* 0x000000ffff2e7224 */ /* 0x000fe400078e0049 */
[----:B------:R-:W-:Y:S01]  /*4210*/  IMAD.MOV.U32 R47, RZ, RZ, R75 ;  /* 0x000000ffff2f7224 */ /* 0x000fe200078e004b */
[----:B--2---:R-:W-:Y:S01]  /*4220*/  MOV R53, R71 ;  /* 0x0000004700357202 */ /* 0x004fe20000000f00 */
[----:B------:R-:W-:-:S02]  /*4230*/  IMAD.MOV.U32 R52, RZ, RZ, R69 ;  /* 0x000000ffff347224 */ /* 0x000fc400078e0045 */
[----:B------:R-:W-:Y:S01]  /*4240*/  IMAD.MOV.U32 R54, RZ, RZ, R85 ;  /* 0x000000ffff367224 */ /* 0x000fe200078e0055 */
[----:B------:R1:W-:Y:S01]  /*4250*/  STS.128 [R5+UR12], R44 ;  /* 0x0000002c05007988 */ /* 0x0003e20008000c0c */
[----:B------:R-:W-:-:S03]  /*4260*/  IMAD.MOV.U32 R55, RZ, RZ, R87 ;  /* 0x000000ffff377224 */ /* 0x000fc600078e0057 */
[----:B------:R-:W-:Y:S04]  /*4270*/  STS.128 [R5+UR12+0x1000], R48 ;  /* 0x0010003005007988 */ /* 0x000fe80008000c0c */
[----:B------:R-:W-:Y:S01]  /*4280*/  STS.128 [R5+UR12+0x3000], R52 ;  /* 0x0030003405007988 */ /* 0x000fe20008000c0c */
[----:B-1----:R-:W-:Y:S01]  /*4290*/  IMAD.MOV.U32 R44, RZ, RZ, R65 ;  /* 0x000000ffff2c7224 */ /* 0x002fe200078e0041 */
[----:B------:R-:W-:Y:S01]  /*42a0*/  MOV R46, R81 ;  /* 0x00000051002e7202 */ /* 0x000fe20000000f00 */
[----:B------:R-:W-:Y:S02]  /*42b0*/  IMAD.MOV.U32 R45, RZ, RZ, R67 ;  /* 0x000000ffff2d7224 */ /* 0x000fe400078e0043 */
[----:B------:R-:W-:-:S05]  /*42c0*/  IMAD.MOV.U32 R47, RZ, RZ, R83 ;  /* 0x000000ffff2f7224 */ /* 0x000fca00078e0053 */
[----:B------:R-:W-:Y:S01]  /*42d0*/  STS.128 [R5+UR12+0x2000], R44 ;  /* 0x0020002c05007988 */ /* 0x000fe20008000c0c */
[----:B------:R-:W-:Y:S06]  /*42e0*/  BAR.SYNC.DEFER_BLOCKING 0x0 ;  /* 0x0000000000007b1d */ /* 0x000fec0000010000 */
[----:B------:R-:W-:Y:S04]  /*42f0*/  LDS.128 R72, [R0+UR12] ;  /* 0x0000000c00487984 */ /* 0x000fe80008000c00 */
        /* <DEDUP_REMOVED lines=8> */
[----:B----4-:R1:W-:Y:S04]  /*4380*/  STS.128 [R4+UR12], R76 ;  /* 0x0000004c04007988 */ /* 0x0103e80008000c0c */
[----:B-1----:R-:W2:Y:S04]  /*4390*/  LDL.LU R76, [R1+0xf8] ;  /* 0x0000f800014c7983 */ /* 0x002ea80000300800 */
[----:B------:R-:W2:Y:S04]  /*43a0*/  LDL.LU R77, [R1+0xfc] ;  /* 0x0000fc00014d7983 */ /* 0x000ea80000300800 */
[----:B------:R-:W2:Y:S04]  /*43b0*/  LDL.LU R78, [R1+0x110] ;  /* 0x00011000014e7983 */ /* 0x000ea80000300800 */
[----:B------:R-:W2:Y:S04]  /*43c0*/  LDL.LU R79, [R1+0x114] ;  /* 0x00011400014f7983 */ /* 0x000ea80000300800 */
[----:B------:R-:W3:Y:S04]  /*43d0*/  LDL.LU R80, [R1+0x100] ;  /* 0x0001000001507983 */ /* 0x000ee80000300800 */
[----:B------:R-:W3:Y:S04]  /*43e0*/  LDL.LU R81, [R1+0x104] ;  /* 0x0001040001517983 */ /* 0x000ee80000300800 */
[----:B------:R-:W3:Y:S04]  /*43f0*/  LDL.LU R82, [R1+0x118] ;  /* 0x0001180001527983 */ /* 0x000ee80000300800 */
[----:B------:R-:W3:Y:S04]  /*4400*/  LDL.LU R83, [R1+0x11c] ;  /* 0x00011c0001537983 */ /* 0x000ee80000300800 */
[----:B--2---:R1:W-:Y:S02]  /*4410*/  STS.128 [R4+UR12+0x1000], R76 ;  /* 0x0010004c04007988 */ /* 0x0043e40008000c0c */
[----:B-1----:R-:W-:Y:S01]  /*4420*/  MOV R76, R199 ;  /* 0x000000c7004c7202 */ /* 0x002fe20000000f00 */
[----:B------:R-:W-:Y:S01]  /*4430*/  IMAD.MOV.U32 R77, RZ, RZ, R198 ;  /* 0x000000ffff4d7224 */ /* 0x000fe200078e00c6 */
[----:B------:R-:W-:Y:S01]  /*4440*/  MOV R79, R196 ;  /* 0x000000c4004f7202 */ /* 0x000fe20000000f00 */
[----:B------:R-:W-:Y:S01]  /*4450*/  IMAD.MOV.U32 R78, RZ, RZ, R197 ;  /* 0x000000ffff4e7224 */ /* 0x000fe200078e00c5 */
[----:B---3--:R1:W-:Y:S04]  /*4460*/  STS.128 [R4+UR12+0x2000], R80 ;  /* 0x0020005004007988 */ /* 0x0083e80008000c0c */
[----:B------:R2:W-:Y:S01]  /*4470*/  STS.128 [R4+UR12+0x3000], R76 ;  /* 0x0030004c04007988 */ /* 0x0005e20008000c0c */
[----:B-1----:R-:W-:Y:S01]  /*4480*/  IMAD.MOV.U32 R80, RZ, RZ, R191 ;  /* 0x000000ffff507224 */ /* 0x002fe200078e00bf */
[----:B------:R-:W-:Y:S01]  /*4490*/  MOV R81, R190 ;  /* 0x000000be00517202 */ /* 0x000fe20000000f00 */
[----:B------:R-:W-:-:S02]  /*44a0*/  IMAD.MOV.U32 R82, RZ, RZ, R189 ;  /* 0x000000ffff527224 */ /* 0x000fc400078e00bd */
[----:B--2---:R-:W-:Y:S01]  /*44b0*/  IMAD.MOV.U32 R76, RZ, RZ, R195 ;  /* 0x000000ffff4c7224 */ /* 0x004fe200078e00c3 */
[----:B------:R-:W-:Y:S01]  /*44c0*/  MOV R78, R193 ;  /* 0x000000c1004e7202 */ /* 0x000fe20000000f00 */
[----:B------:R-:W-:Y:S02]  /*44d0*/  IMAD.MOV.U32 R77, RZ, RZ, R194 ;  /* 0x000000ffff4d7224 */ /* 0x000fe400078e00c2 */
[----:B------:R-:W-:Y:S02]  /*44e0*/  IMAD.MOV.U32 R79, RZ, RZ, R192 ;  /* 0x000000ffff4f7224 */ /* 0x000fe400078e00c0 */
[----:B------:R-:W-:-:S03]  /*44f0*/  IMAD.MOV.U32 R83, RZ, RZ, R188 ;  /* 0x000000ffff537224 */ /* 0x000fc600078e00bc */
[----:B------:R1:W-:Y:S04]  /*4500*/  STS.128 [R5+UR12], R76 ;  /* 0x0000004c05007988 */ /* 0x0003e80008000c0c */
[----:B------:R2:W-:Y:S01]  /*4510*/  STS.128 [R5+UR12+0x1000], R80 ;  /* 0x0010005005007988 */ /* 0x0005e20008000c0c */
[----:B-1----:R-:W-:Y:S01]  /*4520*/  MOV R76, R187 ;  /* 0x000000bb004c7202 */ /* 0x002fe20000000f00 */
[----:B------:R-:W-:Y:S01]  /*4530*/  IMAD.MOV.U32 R77, RZ, RZ, R186 ;  /* 0x000000ffff4d7224 */ /* 0x000fe200078e00ba */
[----:B------:R-:W-:Y:S01]  /*4540*/  MOV R79, R184 ;  /* 0x000000b8004f7202 */ /* 0x000fe20000000f00 */
[----:B------:R-:W-:Y:S01]  /*4550*/  IMAD.MOV.U32 R78, RZ, RZ, R185 ;  /* 0x000000ffff4e7224 */ /* 0x000fe200078e00b9 */
[----:B--2---:R-:W-:Y:S01]  /*4560*/  MOV R82, R181 ;  /* 0x000000b500527202 */ /* 0x004fe20000000f00 */
[----:B------:R-:W-:-:S02]  /*4570*/  IMAD.MOV.U32 R80, RZ, RZ, R183 ;  /* 0x000000ffff507224 */ /* 0x000fc400078e00b7 */
[----:B------:R-:W-:Y:S02]  /*4580*/  IMAD.MOV.U32 R81, RZ, RZ, R182 ;  /* 0x000000ffff517224 */ /* 0x000fe400078e00b6 */
[----:B------:R-:W-:Y:S01]  /*4590*/  IMAD.MOV.U32 R83, RZ, RZ, R180 ;  /* 0x000000ffff537224 */ /* 0x000fe200078e00b4 */
[----:B------:R-:W-:Y:S04]  /*45a0*/  STS.128 [R5+UR12+0x2000], R76 ;  /* 0x0020004c05007988 */ /* 0x000fe80008000c0c */
[----:B------:R-:W-:Y:S01]  /*45b0*/  STS.128 [R5+UR12+0x3000], R80 ;  /* 0x0030005005007988 */ /* 0x000fe20008000c0c */
[----:B------:R-:W-:Y:S01]  /*45c0*/  BAR.SYNC.DEFER_BLOCKING 0x0 ;  /* 0x0000000000007b1d */ /* 0x000fe20000010000 */
[----:B------:R-:W-:Y:S01]  /*45d0*/  IMAD.MOV.U32 R188, RZ, RZ, R88 ;  /* 0x000000ffffbc7224 */ /* 0x000fe200078e0058 */
[----:B------:R-:W-:Y:S01]  /*45e0*/  MOV R189, R90 ;  /* 0x0000005a00bd7202 */ /* 0x000fe20000000f00 */
[----:B------:R-:W-:-:S03]  /*45f0*/  IMAD.MOV.U32 R190, RZ, RZ, R104 ;  /* 0x000000ffffbe7224 */ /* 0x000fc600078e0068 */
[----:B------:R-:W1:Y:S04]  /*4600*/  LDS.128 R184, [R0+UR12] ;  /* 0x0000000c00b87984 */ /* 0x000e680008000c00 */
[----:B------:R-:W-:Y:S04]  /*4610*/  LDS.128 R180, [R0+UR12+0x200] ;  /* 0x0002000c00b47984 */ /* 0x000fe80008000c00 */
[----:B------:R-:W-:Y:S04]  /*4620*/  LDS.128 R176, [R0+UR12+0x400] ;  /* 0x0004000c00b07984 */ /* 0x000fe80008000c00 */
[----:B------:R-:W-:Y:S04]  /*4630*/  LDS.128 R172, [R0+UR12+0x600] ;  /* 0x0006000c00ac7984 */ /* 0x000fe80008000c00 */
[----:B------:R-:W-:Y:S04]  /*4640*/  LDS.128 R168, [R0+UR12+0x800] ;  /* 0x0008000c00a87984 */ /* 0x000fe80008000c00 */
[----:B------:R-:W-:Y:S04]  /*4650*/  LDS.128 R84, [R0+UR12+0xa00] ;  /* 0x000a000c00547984 */ /* 0x000fe80008000c00 */
[----:B------:R-:W-:Y:S04]  /*4660*/  LDS.128 R80, [R0+UR12+0xc00] ;  /* 0x000c000c00507984 */ /* 0x000fe80008000c00 */
[----:B------:R-:W-:Y:S01]  /*4670*/  LDS.128 R76, [R0+UR12+0xe00] ;  /* 0x000e000c004c7984 */ /* 0x000fe20008000c00 */
[----:B------:R-:W-:Y:S01]  /*4680*/  IMAD.MOV.U32 R191, RZ, RZ, R106 ;  /* 0x000000ffffbf7224 */ /* 0x000fe200078e006a */
[----:B------:R-:W-:Y:S06]  /*4690*/  BAR.SYNC.DEFER_BLOCKING 0x0 ;  /* 0x0000000000007b1d */ /* 0x000fec0000010000 */
[----:B------:R2:W-:Y:S02]  /*46a0*/  STS.128 [R4+UR12], R188 ;  /* 0x000000bc04007988 */ /* 0x0005e40008000c0c */
[----:B--2---:R-:W-:Y:S01]  /*46b0*/  IMAD.MOV.U32 R188, RZ, RZ, R100 ;  /* 0x000000ffffbc7224 */ /* 0x004fe200078e0064 */
[----:B------:R-:W-:Y:S01]  /*46c0*/  MOV R189, R102 ;  /* 0x0000006600bd7202 */ /* 0x000fe20000000f00 */
[----:B------:R-:W-:-:S02]  /*46d0*/  IMAD.MOV.U32 R190, RZ, RZ, R116 ;  /* 0x000000ffffbe7224 */ /* 0x000fc400078e0074 */
[----:B------:R-:W-:-:S05]  /*46e0*/  IMAD.MOV.U32 R191, RZ, RZ, R118 ;  /* 0x000000ffffbf7224 */ /* 0x000fca00078e0076 */
[----:B------:R2:W-:Y:S04]  /*46f0*/  STS.128 [R4+UR12+0x3000], R188 ;  /* 0x003000bc04007988 */ /* 0x0005e80008000c0c */
[----:B--2---:R-:W2:Y:S04]  /*4700*/  LDL.LU R188, [R1+0x120] ;  /* 0x0001200001bc7983 */ /* 0x004ea80000300800 */
[----:B------:R-:W2:Y:S04]  /*4710*/  LDL.LU R189, [R1+0x124] ;  /* 0x0001240001bd7983 */ /* 0x000ea80000300800 */
[----:B------:R-:W2:Y:S04]  /*4720*/  LDL.LU R190, [R1+0x12c] ;  /* 0x00012c0001be7983 */ /* 0x000ea80000300800 */
[----:B------:R-:W2:Y:S01]  /*4730*/  LDL.LU R191, [R1+0x130] ;  /* 0x0001300001bf7983 */ /* 0x000ea20000300800 */
[----:B------:R-:W-:Y:S01]  /*4740*/  MOV R88, R89 ;  /* 0x0000005900587202 */ /* 0x000fe20000000f00 */
[----:B------:R-:W-:Y:S01]  /*4750*/  IMAD.MOV.U32 R193, RZ, RZ, R94 ;  /* 0x000000ffffc17224 */ /* 0x000fe200078e005e */
[----:B------:R-:W-:Y:S01]  /*4760*/  MOV R192, R92 ;  /* 0x0000005c00c07202 */ /* 0x000fe20000000f00 */
[----:B------:R-:W-:Y:S01]  /*4770*/  IMAD.MOV.U32 R194, RZ, RZ, R108 ;  /* 0x000000ffffc27224 */ /* 0x000fe200078e006c */
[----:B------:R-:W-:Y:S01]  /*4780*/  MOV R195, R110 ;  /* 0x0000006e00c37202 */ /* 0x000fe20000000f00 */
[----:B------:R-:W-:Y:S01]  /*4790*/  IMAD.MOV.U32 R196, RZ, RZ, R96 ;  /* 0x000000ffffc47224 */ /* 0x000fe200078e0060 */
[----:B------:R-:W-:Y:S01]  /*47a0*/  MOV R198, R112 ;  /* 0x0000007000c67202 */ /* 0x000fe20000000f00 */
[----:B------:R-:W-:-:S02]  /*47b0*/  IMAD.MOV.U32 R197, RZ, RZ, R98 ;  /* 0x000000ffffc57224 */ /* 0x000fc400078e0062 */
[----:B------:R-:W-:Y:S02]  /*47c0*/  IMAD.MOV.U32 R199, RZ, RZ, R114 ;  /* 0x000000ffffc77224 */ /* 0x000fe400078e0072 */
[----:B------:R-:W-:Y:S01]  /*47d0*/  IMAD.MOV.U32 R89, RZ, RZ, R91 ;  /* 0x000000ffff597224 */ /* 0x000fe200078e005b */
[----:B------:R-:W-:Y:S01]  /*47e0*/  MOV R91, R107 ;  /* 0x0000006b005b7202 */ /* 0x000fe20000000f00 */
[----:B------:R-:W-:Y:S01]  /*47f0*/  IMAD.MOV.U32 R90, RZ, RZ, R105 ;  /* 0x000000ffff5a7224 */ /* 0x000fe200078e0069 */
[----:B------:R-:W-:Y:S01]  /*4800*/  STS.128 [R4+UR12+0x1000], R192 ;  /* 0x001000c004007988 */ /* 0x000fe20008000c0c */
[----:B------:R-:W-:Y:S01]  /*4810*/  MOV R100, R101 ;  /* 0x0000006500647202 */ /* 0x000fe20000000f00 */
[----:B------:R-:W-:Y:S02]  /*4820*/  IMAD.MOV.U32 R101, RZ, RZ, R103 ;  /* 0x000000ffff657224 */ /* 0x000fe400078e0067 */
[----:B------:R-:W-:Y:S01]  /*4830*/  STS.128 [R4+UR12+0x2000], R196 ;  /* 0x002000c404007988 */ /* 0x000fe20008000c0c */
[----:B------:R-:W-:Y:S01]  /*4840*/  IMAD.MOV.U32 R92, RZ, RZ, R97 ;  /* 0x000000ffff5c7224 */ /* 0x000fe200078e0061 */
[----:B------:R-:W-:-:S02]  /*4850*/  MOV R103, R119 ;  /* 0x0000007700677202 */ /* 0x000fc40000000f00 */
[----:B------:R3:W-:Y:S01]  /*4860*/  STS.128 [R5+UR12], R88 ;  /* 0x0000005805007988 */ /* 0x0007e20008000c0c */
[----:B------:R-:W-:Y:S02]  /*4870*/  IMAD.MOV.U32 R94, RZ, RZ, R113 ;  /* 0x000000ffff5e7224 */ /* 0x000fe400078e0071 */
[----:B------:R-:W-:-:S05]  /*4880*/  IMAD.MOV.U32 R102, RZ, RZ, R117 ;  /* 0x000000ffff667224 */ /* 0x000fca00078e0075 */
[----:B------:R-:W-:Y:S01]  /*4890*/  STS.128 [R5+UR12+0x3000], R100 ;  /* 0x0030006405007988 */ /* 0x000fe20008000c0c */
[----:B---3--:R-:W-:Y:S01]  /*48a0*/  IMAD.MOV.U32 R88, RZ, RZ, R93 ;  /* 0x000000ffff587224 */ /* 0x008fe200078e005d */
[----:B------:R-:W-:Y:S01]  /*48b0*/  MOV R90, R109 ;  /* 0x0000006d005a7202 */ /* 0x000fe20000000f00 */
[----:B------:R-:W-:Y:S01]  /*48c0*/  IMAD.MOV.U32 R89, RZ, RZ, R95 ;  /* 0x000000ffff597224 */ /* 0x000fe200078e005f */
[----:B------:R-:W-:Y:S01]  /*48d0*/  MOV R93, R99 ;  /* 0x00000063005d7202 */ /* 0x000fe20000000f00 */
[----:B------:R-:W-:Y:S02]  /*48e0*/  IMAD.MOV.U32 R91, RZ, RZ, R111 ;  /* 0x000000ffff5b7224 */ /* 0x000fe400078e006f */
[----:B------:R-:W-:-:S03]  /*48f0*/  IMAD.MOV.U32 R95, RZ, RZ, R115 ;  /* 0x000000ffff5f7224 */ /* 0x000fc600078e0073 */
[----:B------:R-:W-:Y:S04]  /*4900*/  STS.128 [R5+UR12+0x1000], R88 ;  /* 0x0010005805007988 */ /* 0x000fe80008000c0c */
        /* <DEDUP_REMOVED lines=11> */
[----:B--2---:R2:W-:Y:S04]  /*49c0*/  STS.128 [R4+UR12], R188 ;  /* 0x000000bc04007988 */ /* 0x0045e80008000c0c */
[----:B--2---:R-:W2:Y:S01]  /*49d0*/  LDL.LU R188, [R1+0x128] ;  /* 0x0001280001bc7983 */ /* 0x004ea20000300800 */
[----:B------:R-:W-:Y:S01]  /*49e0*/  IMAD.MOV.U32 R189, RZ, RZ, R230 ;  /* 0x000000ffffbd7224 */ /* 0x000fe200078e00e6 */
[----:B------:R-:W-:Y:S01]  /*49f0*/  MOV R191, R227 ;  /* 0x000000e300bf7202 */ /* 0x000fe20000000f00 */
[----:B------:R-:W-:Y:S01]  /*4a00*/  IMAD.MOV.U32 R190, RZ, RZ, R229 ;  /* 0x000000ffffbe7224 */ /* 0x000fe200078e00e5 */
[----:B------:R-:W-:Y:S01]  /*4a10*/  MOV R194, R223 ;  /* 0x000000df00c27202 */ /* 0x000fe20000000f00 */
[----:B------:R-:W-:-:S02]  /*4a20*/  IMAD.MOV.U32 R192, RZ, RZ, R226 ;  /* 0x000000ffffc07224 */ /* 0x000fc400078e00e2 */
[----:B------:R-:W-:Y:S02]  /*4a30*/  IMAD.MOV.U32 R193, RZ, RZ, R225 ;  /* 0x000000ffffc17224 */ /* 0x000fe400078e00e1 */
[----:B------:R-:W-:-:S05]  /*4a40*/  IMAD.MOV.U32 R195, RZ, RZ, R222 ;  /* 0x000000ffffc37224 */ /* 0x000fca00078e00de */
[----:B------:R3:W-:Y:S02]  /*4a50*/  STS.128 [R4+UR12+0x2000], R192 ;  /* 0x002000c004007988 */ /* 0x0007e40008000c0c */
[----:B---3--:R-:W-:Y:S01]  /*4a60*/  IMAD.MOV.U32 R192, RZ, RZ, R213 ;  /* 0x000000ffffc07224 */ /* 0x008fe200078e00d5 */
[----:B------:R-:W-:Y:S01]  /*4a70*/  MOV R194, R211 ;  /* 0x000000d300c27202 */ /* 0x000fe20000000f00 */
[----:B------:R-:W-:Y:S02]  /*4a80*/  IMAD.MOV.U32 R193, RZ, RZ, R212 ;  /* 0x000000ffffc17224 */ /* 0x000fe400078e00d4 */
        /* <DEDUP_REMOVED lines=9> */
[----:B------:R-:W3:Y:S01]  /*4b20*/  LDL.LU R136, [R1+0x1b4] ;  /* 0x0001b40001887983 */ /* 0x000ee20000300800 */
[----:B------:R-:W-:-:S02]  /*4b30*/  IMAD.MOV.U32 R228, RZ, RZ, R128 ;  /* 0x000000ffffe47224 */ /* 0x000fc400078e0080 */
[----:B------:R-:W-:Y:S01]  /*4b40*/  IMAD.MOV.U32 R229, RZ, RZ, R130 ;  /* 0x000000ffffe57224 */ /* 0x000fe200078e0082 */
[----:B------:R-:W4:Y:S01]  /*4b50*/  LDL.LU R138, [R1+0x1a8] ;  /* 0x0001a800018a7983 */ /* 0x000f220000300800 */
[----:B------:R-:W-:-:S03]  /*4b60*/  IMAD.MOV.U32 R231, RZ, RZ, R146 ;  /* 0x000000ffffe77224 */ /* 0x000fc600078e0092 */
[----:B------:R-:W5:Y:S04]  /*4b70*/  LDL.LU R140, [R1+0x1b0] ;  /* 0x0001b000018c7983 */ /* 0x000f680000300800 */
[----:B--2---:R2:W-:Y:S02]  /*4b80*/  STS.128 [R4+UR12+0x1000], R188 ;  /* 0x001000bc04007988 */ /* 0x0045e40008000c0c */
[----:B--2---:R-:W-:Y:S01]  /*4b90*/  IMAD.MOV.U32 R188, RZ, RZ, R221 ;  /* 0x000000ffffbc7224 */ /* 0x004fe200078e00dd */
[----:B------:R-:W-:Y:S01]  /*4ba0*/  MOV R189, R220 ;  /* 0x000000dc00bd7202 */ /* 0x000fe20000000f00 */
[----:B------:R-:W-:Y:S02]  /*4bb0*/  IMAD.MOV.U32 R190, RZ, RZ, R219 ;  /* 0x000000ffffbe7224 */ /* 0x000fe400078e00db */
[----:B------:R-:W-:-:S05]  /*4bc0*/  IMAD.MOV.U32 R191, RZ, RZ, R218 ;  /* 0x000000ffffbf7224 */ /* 0x000fca00078e00da */
[----:B------:R2:W-:Y:S04]  /*4bd0*/  STS.128 [R4+UR12+0x3000], R188 ;  /* 0x003000bc04007988 */ /* 0x0005e80008000c0c */
[----:B------:R0:W-:Y:S01]  /*4be0*/  STS.128 [R5+UR12+0x1000], R192 ;  /* 0x001000c005007988 */ /* 0x0001e20008000c0c */
[----:B--2---:R-:W-:Y:S01]  /*4bf0*/  MOV R188, R217 ;  /* 0x000000d900bc7202 */ /* 0x004fe20000000f00 */
[----:B------:R-:W-:Y:S01]  /*4c00*/  IMAD.MOV.U32 R189, RZ, RZ, R216 ;  /* 0x000000ffffbd7224 */ /* 0x000fe200078e00d8 */
[----:B------:R-:W-:Y:S01]  /*4c10*/  MOV R191, R214 ;  /* 0x000000d600bf7202 */ /* 0x000fe20000000f00 */
[----:B------:R-:W-:Y:S01]  /*4c20*/  IMAD.MOV.U32 R190, RZ, RZ, R215 ;  /* 0x000000ffffbe7224 */ /* 0x000fe200078e00d7 */
[----:B0-----:R-:W-:Y:S01]  /*4c30*/  MOV R192, R205 ;  /* 0x000000cd00c07202 */ /* 0x001fe20000000f00 */
[----:B------:R-:W-:Y:S01]  /*4c40*/  IMAD.MOV.U32 R193, RZ, RZ, R204 ;  /* 0x000000ffffc17224 */ /* 0x000fe200078e00cc */
[----:B------:R-:W-:Y:S01]  /*4c50*/  MOV R195, R202 ;  /* 0x000000ca00c37202 */ /* 0x000fe20000000f00 */
[----:B------:R-:W-:Y:S01]  /*4c60*/  IMAD.MOV.U32 R194, RZ, RZ, R203 ;  /* 0x000000ffffc27224 */ /* 0x000fe200078e00cb */
[----:B------:R0:W-:Y:S04]  /*4c70*/  STS.128 [R5+UR12], R188 ;  /* 0x000000bc05007988 */ /* 0x0001e80008000c0c */
[----:B------:R-:W-:Y:S01]  /*4c80*/  STS.128 [R5+UR12+0x3000], R192 ;  /* 0x003000c005007988 */ /* 0x000fe20008000c0c */
[----:B0-----:R-:W-:Y:S01]  /*4c90*/  IMAD.MOV.U32 R188, RZ, RZ, R209 ;  /* 0x000000ffffbc7224 */ /* 0x001fe200078e00d1 */
[----:B------:R-:W-:Y:S01]  /*4ca0*/  MOV R189, R208 ;  /* 0x000000d000bd7202 */ /* 0x000fe20000000f00 */
[----:B------:R-:W-:-:S02]  /*4cb0*/  IMAD.MOV.U32 R190, RZ, RZ, R207 ;  /* 0x000000ffffbe7224 */ /* 0x000fc400078e00cf */
[----:B------:R-:W-:-:S05]  /*4cc0*/  IMAD.MOV.U32 R191, RZ, RZ, R206 ;  /* 0x000000ffffbf7224 */ /* 0x000fca00078e00ce */
[----:B------:R-:W-:Y:S01]  /*4cd0*/  STS.128 [R5+UR12+0x2000], R188 ;  /* 0x002000bc05007988 */ /* 0x000fe20008000c0c */
[----:B------:R-:W-:Y:S01]  /*4ce0*/  BAR.SYNC.DEFER_BLOCKING 0x0 ;  /* 0x0000000000007b1d */ /* 0x000fe20000010000 */
[----:B------:R-:W-:Y:S01]  /*4cf0*/  IMAD.MOV.U32 R220, RZ, RZ, R120 ;  /* 0x000000ffffdc7224 */ /* 0x000fe200078e0078 */
[----:B------:R-:W-:Y:S01]  /*4d00*/  MOV R221, R122 ;  /* 0x0000007a00dd7202 */ /* 0x000fe20000000f00 */
[----:B------:R-:W-:Y:S02]  /*4d10*/  IMAD.MOV.U32 R120, RZ, RZ, R201 ;  /* 0x000000ffff787224 */ /* 0x000fe400078e00c9 */
[----:B------:R-:W-:Y:S01]  /*4d20*/  IMAD.MOV.U32 R122, RZ, RZ, R200 ;  /* 0x000000ffff7a7224 */ /* 0x000fe200078e00c8 */
[----:B------:R-:W0:Y:S04]  /*4d30*/  LDS.128 R216, [R0+UR12] ;  /* 0x0000000c00d87984 */ /* 0x000e280008000c00 */
[----:B------:R-:W2:Y:S04]  /*4d40*/  LDS.128 R212, [R0+UR12+0x200] ;  /* 0x0002000c00d47984 */ /* 0x000ea80008000c00 */
[----:B------:R-:W3:Y:S04]  /*4d50*/  LDS.128 R208, [R0+UR12+0x400] ;  /* 0x0004000c00d07984 */ /* 0x000ee80008000c00 */
[----:B------:R-:W3:Y:S04]  /*4d60*/  LDS.128 R204, [R0+UR12+0x600] ;  /* 0x0006000c00cc7984 */ /* 0x000ee80008000c00 */
[----:B------:R-:W3:Y:S04]  /*4d70*/  LDS.128 R200, [R0+UR12+0x800] ;  /* 0x0008000c00c87984 */ /* 0x000ee80008000c00 */
[----:B------:R-:W3:Y:S04]  /*4d80*/  LDS.128 R196, [R0+UR12+0xa00] ;  /* 0x000a000c00c47984 */ /* 0x000ee80008000c00 */
[----:B------:R-:W3:Y:S04]  /*4d90*/  LDS.128 R192, [R0+UR12+0xc00] ;  /* 0x000c000c00c07984 */ /* 0x000ee80008000c00 */
[----:B------:R-:W3:Y:S01]  /*4da0*/  LDS.128 R188, [R0+UR12+0xe00] ;  /* 0x000e000c00bc7984 */ /* 0x000ee20008000c00 */
[----:B------:R-:W-:Y:S06]  /*4db0*/  BAR.SYNC.DEFER_BLOCKING 0x0 ;  /* 0x0000000000007b1d */ /* 0x000fec0000010000 */
[----:B------:R1:W-:Y:S04]  /*4dc0*/  STS.128 [R4+UR12], R220 ;  /* 0x000000dc04007988 */ /* 0x0003e80008000c0c */
[----:B------:R-:W-:Y:S01]  /*4dd0*/  STS.128 [R4+UR12+0x2000], R228 ;  /* 0x002000e404007988 */ /* 0x000fe20008000c0c */
[----:B-1----:R-:W-:-:S02]  /*4de0*/  IMAD.MOV.U32 R223, RZ, RZ, R224 ;  /* 0x000000ffffdf7224 */ /* 0x002fc400078e00e0 */
[----:B------:R-:W-:-:S05]  /*4df0*/  IMAD.MOV.U32 R224, RZ, RZ, R124 ;  /* 0x000000ffffe07224 */ /* 0x000fca00078e007c */
[----:B------:R1:W-:Y:S04]  /*4e00*/  STS.128 [R4+UR12+0x1000], R224 ;  /* 0x001000e004007988 */ /* 0x0003e80008000c0c */
[----:B-1----:R-:W4:Y:S04]  /*4e10*/  LDL.LU.64 R226, [R1+0x178] ;  /* 0x0001780001e27983 */ /* 0x002f280000300a00 */
[----:B------:R-:W3:Y:S04]  /*4e20*/  LDL.LU.64 R224, [R1+0x168] ;  /* 0x0001680001e07983 */ /* 0x000ee80000300a00 */
[----:B------:R-:W5:Y:S01]  /*4e30*/  LDL.LU.64 R228, [R1+0x180] ;  /* 0x0001800001e47983 */ /* 0x000f620000300a00 */
[----:B------:R-:W-:Y:S01]  /*4e40*/  MOV R221, R134 ;  /* 0x0000008600dd7202 */ /* 0x000fe20000000f00 */
[----:B------:R-:W-:Y:S01]  /*4e50*/  IMAD.MOV.U32 R134, RZ, RZ, R120 ;  /* 0x000000ffff867224 */ /* 0x000fe200078e0078 */
[----:B------:R-:W-:Y:S01]  /*4e60*/  MOV R146, R223 ;  /* 0x000000df00927202 */ /* 0x000fe20000000f00 */
[----:B------:R-:W-:Y:S01]  /*4e70*/  IMAD.MOV.U32 R220, RZ, RZ, R132 ;  /* 0x000000ffffdc7224 */ /* 0x000fe200078e0084 */
[----:B------:R-:W-:Y:S01]  /*4e80*/  MOV R223, R150 ;  /* 0x0000009600df7202 */ /* 0x000fe20000000f00 */
[----:B------:R-:W-:-:S02]  /*4e90*/  IMAD.MOV.U32 R120, RZ, RZ, R121 ;  /* 0x000000ffff787224 */ /* 0x000fc400078e0079 */
[----:B------:R-:W-:Y:S01]  /*4ea0*/  IMAD.MOV.U32 R222, RZ, RZ, R148 ;  /* 0x000000ffffde7224 */ /* 0x000fe200078e0094 */
[----:B------:R-:W-:Y:S01]  /*4eb0*/  MOV R124, R129 ;  /* 0x00000081007c7202 */ /* 0x000fe20000000f00 */
[----:B------:R-:W-:Y:S01]  /*4ec0*/  IMAD.MOV.U32 R132, RZ, RZ, R122 ;  /* 0x000000ffff847224 */ /* 0x000fe200078e007a */
[----:B------:R-:W-:Y:S01]  /*4ed0*/  MOV R122, R137 ;  /* 0x00000089007a7202 */ /* 0x000fe20000000f00 */
[----:B------:R-:W-:Y:S01]  /*4ee0*/  IMAD.MOV.U32 R121, RZ, RZ, R123 ;  /* 0x000000ffff797224 */ /* 0x000fe200078e007b */
[----:B------:R-:W-:Y:S01]  /*4ef0*/  MOV R130, R149 ;  /* 0x0000009500827202 */ /* 0x000fe20000000f00 */
[----:B------:R-:W-:Y:S01]  /*4f00*/  IMAD.MOV.U32 R123, RZ, RZ, R139 ;  /* 0x000000ffff7b7224 */ /* 0x000fe200078e008b */
[----:B------:R-:W-:Y:S01]  /*4f10*/  STS.128 [R4+UR12+0x3000], R220 ;  /* 0x003000dc04007988 */ /* 0x000fe20008000c0c */
[----:B------:R-:W-:-:S03]  /*4f20*/  IMAD.MOV.U32 R126, RZ, RZ, R145 ;  /* 0x000000ffff7e7224 */ /* 0x000fc600078e0091 */
[----:B------:R1:W-:Y:S01]  /*4f30*/  STS.128 [R5+UR12], R120 ;  /* 0x0000007805007988 */ /* 0x0003e20008000c0c */
[----:B------:R-:W-:Y:S02]  /*4f40*/  IMAD.MOV.U32 R128, RZ, RZ, R133 ;  /* 0x000000ffff807224 */ /* 0x000fe400078e0085 */
[----:B------:R-:W-:Y:S01]  /*4f50*/  IMAD.MOV.U32 R129, RZ, RZ, R135 ;  /* 0x000000ffff817224 */ /* 0x000fe200078e0087 */
[----:B------:R-:W2:Y:S01]  /*4f60*/  LDL.LU.64 R230, [R1+0x170] ;  /* 0x0001700001e67983 */ /* 0x000ea20000300a00 */
[----:B-1----:R-:W-:Y:S01]  /*4f70*/  IMAD.MOV.U32 R120, RZ, RZ, R125 ;  /* 0x000000ffff787224 */ /* 0x002fe200078e007d */
[----:B------:R-:W-:Y:S01]  /*4f80*/  MOV R121, R127 ;  /* 0x0000007f00797202 */ /* 0x000fe20000000f00 */
[----:B------:R-:W-:Y:S01]  /*4f90*/  IMAD.MOV.U32 R125, RZ, RZ, R131 ;  /* 0x000000ffff7d7224 */ /* 0x000fe200078e0083 */
[----:B------:R-:W-:Y:S01]  /*4fa0*/  MOV R127, R147 ;  /* 0x00000093007f7202 */ /* 0x000fe20000000f00 */
[----:B------:R-:W-:Y:S02]  /*4fb0*/  IMAD.MOV.U32 R122, RZ, RZ, R141 ;  /* 0x000000ffff7a7224 */ /* 0x000fe400078e008d */
[----:B------:R-:W-:-:S02]  /*4fc0*/  IMAD.MOV.U32 R123, RZ, RZ, R143 ;  /* 0x000000ffff7b7224 */ /* 0x000fc400078e008f */
[----:B------:R-:W-:Y:S01]  /*4fd0*/  IMAD.MOV.U32 R131, RZ, RZ, R151 ;  /* 0x000000ffff837224 */ /* 0x000fe200078e0097 */
[----:B------:R-:W-:Y:S04]  /*4fe0*/  STS.128 [R5+UR12+0x2000], R124 ;  /* 0x0020007c05007988 */ /* 0x000fe80008000c0c */
[----:B------:R-:W-:Y:S04]  /*4ff0*/  STS.128 [R5+UR12+0x1000], R120 ;  /* 0x0010007805007988 */ /* 0x000fe80008000c0c */
[----:B------:R-:W-:Y:S01]  /*5000*/  STS.128 [R5+UR12+0x3000], R128 ;  /* 0x0030008005007988 */ /* 0x000fe20008000c0c */
[----:B------:R-:W-:Y:S06]  /*5010*/  BAR.SYNC.DEFER_BLOCKING 0x0 ;  /* 0x0000000000007b1d */ /* 0x000fec0000010000 */
[----:B-----5:R-:W-:Y:S04]  /*5020*/  STG.E desc[UR14][R228.64], R134 ;  /* 0x00000086e4007986 */ /* 0x020fe8000c10190e */
[----:B------:R-:W-:Y:S04]  /*5030*/  STG.E desc[UR14][R228.64+0x80], R132 ;  /* 0x00008084e4007986 */ /* 0x000fe8000c10190e */
[----:B------:R-:W-:Y:S04]  /*5040*/  STG.E desc[UR14][R228.64+0x100], R40 ;  /* 0x00010028e4007986 */ /* 0x000fe8000c10190e */
[----:B------:R-:W-:Y:S04]  /*5050*/  STG.E desc[UR14][R228.64+0x180], R42 ;  /* 0x0001802ae4007986 */ /* 0x000fe8000c10190e */
[----:B------:R-:W-:Y:S04]  /*5060*/  STG.E desc[UR14][R228.64+0x200], R184 ;  /* 0x000200b8e4007986 */ /* 0x000fe8000c10190e */
[----:B------:R-:W-:Y:S04]  /*5070*/  STG.E desc[UR14][R228.64+0x280], R186 ;  /* 0x000280bae4007986 */ /* 0x000fe8000c10190e */
[----:B0-----:R-:W-:Y:S04]  /*5080*/  STG.E desc[UR14][R228.64+0x300], R216 ;  /* 0x000300d8e4007986 */ /* 0x001fe8000c10190e */
[----:B------:R-:W-:Y:S04]  /*5090*/  STG.E desc[UR14][R228.64+0x380], R218 ;  /* 0x000380dae4007986 */ /* 0x000fe8000c10190e */
[----:B----4-:R0:W-:Y:S04]  /*50a0*/  STG.E desc[UR14][R226.64], R146 ;  /* 0x00000092e2007986 */ /* 0x0101e8000c10190e */
[----:B------:R1:W-:Y:S04]  /*50b0*/  STG.E desc[UR14][R226.64+0x80], R144 ;  /* 0x00008090e2007986 */ /* 0x0003e8000c10190e */
[----:B------:R-:W-:Y:S04]  /*50c0*/  STG.E desc[UR14][R226.64+0x100], R41 ;  /* 0x00010029e2007986 */ /* 0x000fe8000c10190e */
[----:B0-----:R-:W4:Y:S04]  /*50d0*/  LDL.LU R146, [R1+0x198] ;  /* 0x0001980001927983 */ /* 0x001f280000300800 */
[----:B-1----:R-:W5:Y:S04]  /*50e0*/  LDL.LU R144, [R1+0x1a0] ;  /* 0x0001a00001907983 */ /* 0x002f680000300800 */
[----:B------:R-:W4:Y:S04]  /*50f0*/  LDL.LU.64 R220, [R1+0x160] ;  /* 0x0001600001dc7983 */ /* 0x000f280000300a00 */
[----:B------:R-:W-:Y:S04]  /*5100*/  STG.E desc[UR14][R226.64+0x180], R43 ;  /* 0x0001802be2007986 */ /* 0x000fe8000c10190e */
[----:B------:R-:W-:Y:S04]  /*5110*/  STG.E desc[UR14][R226.64+0x200], R185 ;  /* 0x000200b9e2007986 */ /* 0x000fe8000c10190e */
[----:B------:R-:W-:Y:S04]  /*5120*/  STG.E desc[UR14][R226.64+0x280], R187 ;  /* 0x000280bbe2007986 */ /* 0x000fe8000c10190e */
[----:B------:R-:W-:Y:S04]  /*5130*/  STG.E desc[UR14][R226.64+0x300], R217 ;  /* 0x000300d9e2007986 */ /* 0x000fe8000c10190e */
[----:B------:R0:W-:Y:S04]  /*5140*/  STG.E desc[UR14][R226.64+0x380], R219 ;  /* 0x000380dbe2007986 */ /* 0x0001e8000c10190e */
[----:B0-----:R-:W5:Y:S04]  /*5150*/  LDL.LU R226, [R1+0x19c] ;  /* 0x00019c0001e27983 */ /* 0x001f680000300800 */
[----:B------:R-:W5:Y:S04]  /*5160*/  LDL.LU R227, [R1+0x1a4] ;  /* 0x0001a40001e37983 */ /* 0x000f680000300800 */
[----:B------:R-:W5:Y:S04]  /*5170*/  LDL.LU.64 R222, [R1+0x158] ;  /* 0x0001580001de7983 */ /* 0x000f680000300a00 */
[----:B--2---:R0:W-:Y:S04]  /*5180*/  STG.E desc[UR14][R230.64], R142 ;  /* 0x0000008ee6007986 */ /* 0x0041e8000c10190e */
[----:B------:R1:W-:Y:S04]  /*5190*/  STG.E desc[UR14][R230.64+0x80], R140 ;  /* 0x0000808ce6007986 */ /* 0x0003e8000c10190e */
[----:B------:R-:W2:Y:S04]  /*51a0*/  LDL.LU.64 R228, [R1+0x150] ;  /* 0x0001500001e47983 */ /* 0x000ea80000300a00 */
[----:B------:R-:W-:Y:S04]  /*51b0*/  STG.E desc[UR14][R230.64+0x100], R36 ;  /* 0x00010024e6007986 */ /* 0x000fe8000c10190e */
[----:B------:R-:W-:Y:S04]  /*51c0*/  STG.E desc[UR14][R230.64+0x180], R38 ;  /* 0x00018026e6007986 */ /* 0x000fe8000c10190e */
[----:B0-----:R-:W2:Y:S04]  /*51d0*/  LDL.LU R142, [R1+0x188] ;  /* 0x00018800018e7983 */ /* 0x001ea80000300800 */
[----:B------:R-:W-:Y:S04]  /*51e0*/  STG.E desc[UR14][R230.64+0x200], R180 ;  /* 0x000200b4e6007986 */ /* 0x000fe8000c10190e */
[----:B-1----:R-:W2:Y:S04]  /*51f0*/  LDL.LU R140, [R1+0x190] ;  /* 0x00019000018c7983 */ /* 0x002ea80000300800 */
[----:B------:R-:W-:Y:S04]  /*5200*/  STG.E desc[UR14][R230.64+0x280], R182 ;  /* 0x000280b6e6007986 */ /* 0x000fe8000c10190e */
[----:B------:R-:W-:Y:S04]  /*5210*/  STG.E desc[UR14][R230.64+0x300], R212 ;  /* 0x000300d4e6007986 */ /* 0x000fe8000c10190e */
[----:B------:R-:W-:Y:S04]  /*5220*/  STG.E desc[UR14][R230.64+0x380], R214 ;  /* 0x000380d6e6007986 */ /* 0x000fe8000c10190e */
[----:B---3--:R0:W-:Y:S04]  /*5230*/  STG.E desc[UR14][R224.64], R138 ;  /* 0x0000008ae0007986 */ /* 0x0081e8000c10190e */
[----:B------:R1:W-:Y:S04]  /*5240*/  STG.E desc[UR14][R224.64+0x80], R136 ;  /* 0x00008088e0007986 */ /* 0x0003e8000c10190e */
[----:B------:R-:W-:Y:S04]  /*5250*/  STG.E desc[UR14][R224.64+0x100], R37 ;  /* 0x00010025e0007986 */ /* 0x000fe8000c10190e */
[----:B0-----:R-:W3:Y:S04]  /*5260*/  LDL.LU R138, [R1+0x18c] ;  /* 0x00018c00018a7983 */ /* 0x001ee80000300800 */
[----:B-1----:R-:W3:Y:S04]  /*5270*/  LDL.LU R136, [R1+0x194] ;  /* 0x0001940001887983 */ /* 0x002ee80000300800 */
[----:B------:R-:W3:Y:S04]  /*5280*/  LDL.LU.64 R230, [R1+0x148] ;  /* 0x0001480001e67983 */ /* 0x000ee80000300a00 */
[----:B------:R-:W-:Y:S04]  /*5290*/  STG.E desc[UR14][R224.64+0x180], R39 ;  /* 0x00018027e0007986 */ /* 0x000fe8000c10190e */
[----:B------:R-:W-:Y:S04]  /*52a0*/  STG.E desc[UR14][R224.64+0x200], R181 ;  /* 0x000200b5e0007986 */ /* 0x000fe8000c10190e */
[----:B------:R-:W-:Y:S04]  /*52b0*/  STG.E desc[UR14][R224.64+0x280], R183 ;  /* 0x000280b7e0007986 */ /* 0x000fe8000c10190e */
[----:B------:R-:W-:Y:S04]  /*52c0*/  STG.E desc[UR14][R224.64+0x300], R213 ;  /* 0x000300d5e0007986 */ /* 0x000fe8000c10190e */
[----:B------:R0:W-:Y:S04]  /*52d0*/  STG.E desc[UR14][R224.64+0x380], R215 ;  /* 0x000380d7e0007986 */ /* 0x0001e8000c10190e */
[----:B0-----:R-:W3:Y:S04]  /*52e0*/  LDL.LU.64 R224, [R1+0x140] ;  /* 0x0001400001e07983 */ /* 0x001ee80000300a00 */
[----:B----4-:R-:W-:Y:S04]  /*52f0*/  STG.E desc[UR14][R220.64], R146 ;  /* 0x00000092dc007986 */ /* 0x010fe8000c10190e */
[----:B-----5:R-:W-:Y:S04]  /*5300*/  STG.E desc[UR14][R220.64+0x80], R144 ;  /* 0x00008090dc007986 */ /* 0x020fe8000c10190e */
[----:B------:R-:W-:Y:S04]  /*5310*/  STG.E desc[UR14][R220.64+0x100], R32 ;  /* 0x00010020dc007986 */ /* 0x000fe8000c10190e */
[----:B------:R-:W-:Y:S04]  /*5320*/  STG.E desc[UR14][R220.64+0x180], R34 ;  /* 0x00018022dc007986 */ /* 0x000fe8000c10190e */
[----:B------:R-:W-:Y:S04]  /*5330*/  STG.E desc[UR14][R220.64+0x200], R176 ;  /* 0x000200b0dc007986 */ /* 0x000fe8000c10190e */
[----:B------:R-:W-:Y:S04]  /*5340*/  STG.E desc[UR14][R220.64+0x280], R178 ;  /* 0x000280b2dc007986 */ /* 0x000fe8000c10190e */
[----:B------:R-:W-:Y:S04]  /*5350*/  STG.E desc[UR14][R220.64+0x300], R208 ;  /* 0x000300d0dc007986 */ /* 0x000fe8000c10190e */
[----:B------:R-:W-:Y:S04]  /*5360*/  STG.E desc[UR14][R220.64+0x380], R210 ;  /* 0x000380d2dc007986 */ /* 0x000fe8000c10190e */
[----:B------:R-:W-:Y:S04]  /*5370*/  STG.E desc[UR14][R222.64], R226 ;  /* 0x000000e2de007986 */ /* 0x000fe8000c10190e */
[----:B------:R0:W-:Y:S04]  /*5380*/  STG.E desc[UR14][R222.64+0x80], R227 ;  /* 0x000080e3de007986 */ /* 0x0001e8000c10190e */
[----:B0-----:R-:W4:Y:S04]  /*5390*/  LDL.LU.64 R226, [R1+0x138] ;  /* 0x0001380001e27983 */ /* 0x001f280000300a00 */
[----:B------:R-:W-:Y:S04]  /*53a0*/  STG.E desc[UR14][R222.64+0x100], R33 ;  /* 0x00010021de007986 */ /* 0x000fe8000c10190e */
[----:B------:R-:W-:Y:S04]  /*53b0*/  STG.E desc[UR14][R222.64+0x180], R35 ;  /* 0x00018023de007986 */ /* 0x000fe8000c10190e */
[----:B------:R-:W-:Y:S04]  /*53c0*/  STG.E desc[UR14][R222.64+0x200], R177 ;  /* 0x000200b1de007986 */ /* 0x000fe8000c10190e */
[----:B------:R-:W-:Y:S04]  /*53d0*/  STG.E desc[UR14][R222.64+0x280], R179 ;  /* 0x000280b3de007986 */ /* 0x000fe8000c10190e */
[----:B------:R-:W-:Y:S04]  /*53e0*/  STG.E desc[UR14][R222.64+0x300], R209 ;  /* 0x000300d1de007986 */ /* 0x000fe8000c10190e */
[----:B------:R-:W-:Y:S04]  /*53f0*/  STG.E desc[UR14][R222.64+0x380], R211 ;  /* 0x000380d3de007986 */ /* 0x000fe8000c10190e */
[----:B--2---:R-:W-:Y:S04]  /*5400*/  STG.E desc[UR14][R228.64], R142 ;  /* 0x0000008ee4007986 */ /* 0x004fe8000c10190e */
[----:B------:R-:W-:Y:S04]  /*5410*/  STG.E desc[UR14][R228.64+0x80], R140 ;  /* 0x0000808ce4007986 */ /* 0x000fe8000c10190e */
[----:B------:R-:W-:Y:S04]  /*5420*/  STG.E desc[UR14][R228.64+0x100], R28 ;  /* 0x0001001ce4007986 */ /* 0x000fe8000c10190e */
[----:B------:R-:W-:Y:S04]  /*5430*/  STG.E desc[UR14][R228.64+0x180], R30 ;  /* 0x0001801ee4007986 */ /* 0x000fe8000c10190e */
[----:B------:R-:W-:Y:S04]  /*5440*/  STG.E desc[UR14][R228.64+0x200], R172 ;  /* 0x000200ace4007986 */ /* 0x000fe8000c10190e */
[----:B------:R-:W-:Y:S04]  /*5450*/  STG.E desc[UR14][R228.64+0x280], R174 ;  /* 0x000280aee4007986 */ /* 0x000fe8000c10190e */
[----:B------:R-:W-:Y:S04]  /*5460*/  STG.E desc[UR14][R228.64+0x300], R204 ;  /* 0x000300cce4007986 */ /* 0x000fe8000c10190e */
[----:B------:R-:W-:Y:S04]  /*5470*/  STG.E desc[UR14][R228.64+0x380], R206 ;  /* 0x000380cee4007986 */ /* 0x000fe8000c10190e */
[----:B---3--:R-:W-:Y:S04]  /*5480*/  STG.E desc[UR14][R230.64], R138 ;  /* 0x0000008ae6007986 */ /* 0x008fe8000c10190e */
        /* <DEDUP_REMOVED lines=8> */
[----:B------:R1:W-:Y:S04]  /*5510*/  STG.E desc[UR14][R224.64+0x80], R251 ;  /* 0x000080fbe0007986 */ /* 0x0003e8000c10190e */
[----:B------:R-:W-:Y:S04]  /*5520*/  STG.E desc[UR14][R224.64+0x100], R24 ;  /* 0x00010018e0007986 */ /* 0x000fe8000c10190e */
[----:B------:R-:W-:Y:S04]  /*5530*/  STG.E desc[UR14][R224.64+0x180], R26 ;  /* 0x0001801ae0007986 */ /* 0x000fe8000c10190e */
[----:B------:R-:W-:Y:S04]  /*5540*/  STG.E desc[UR14][R224.64+0x200], R168 ;  /* 0x000200a8e0007986 */ /* 0x000fe8000c10190e */
[----:B------:R-:W-:Y:S04]  /*5550*/  STG.E desc[UR14][R224.64+0x280], R170 ;  /* 0x000280aae0007986 */ /* 0x000fe8000c10190e */
[----:B------:R-:W-:Y:S04]  /*5560*/  STG.E desc[UR14][R224.64+0x300], R200 ;  /* 0x000300c8e0007986 */ /* 0x000fe8000c10190e */
[----:B0-----:R-:W2:Y:S04]  /*5570*/  LDL.LU R250, [R1+0x264] ;  /* 0x0002640001fa7983 */ /* 0x001ea80000300800 */
[----:B------:R-:W-:Y:S04]  /*5580*/  STG.E desc[UR14][R224.64+0x380], R202 ;  /* 0x000380cae0007986 */ /* 0x000fe8000c10190e */
[----:B-1----:R-:W2:Y:S04]  /*5590*/  LDL.LU R251, [R1+0x260] ;  /* 0x0002600001fb7983 */ /* 0x002ea80000300800 */
[----:B------:R-:W-:Y:S04]  /*55a0*/  LDS.128 R28, [R0+UR12+0xe00] ;  /* 0x000e000c001c7984 */ /* 0x000fe80008000c00 */
[----:B----4-:R0:W-:Y:S04]  /*55b0*/  STG.E desc[UR14][R226.64], R248 ;  /* 0x000000f8e2007986 */ /* 0x0101e8000c10190e */
[----:B------:R1:W-:Y:S04]  /*55c0*/  STG.E desc[UR14][R226.64+0x80], R249 ;  /* 0x000080f9e2007986 */ /* 0x0003e8000c10190e */
[----:B0-----:R-:W3:Y:S04]  /*55d0*/  LDL.LU R248, [R1+0x25c] ;  /* 0x00025c0001f87983 */ /* 0x001ee80000300800 */
[----:B-1----:R-:W3:Y:S04]  /*55e0*/  LDL.LU R249, [R1+0x258] ;  /* 0x0002580001f97983 */ /* 0x002ee80000300800 */
[----:B------:R-:W-:Y:S04]  /*55f0*/  STG.E desc[UR14][R226.64+0x100], R25 ;  /* 0x00010019e2007986 */ /* 0x000fe8000c10190e */
[----:B------:R-:W-:Y:S04]  /*5600*/  STG.E desc[UR14][R226.64+0x180], R27 ;  /* 0x0001801be2007986 */ /* 0x000fe8000c10190e */
[----:B------:R-:W-:Y:S04]  /*5610*/  STG.E desc[UR14][R226.64+0x200], R169 ;  /* 0x000200a9e2007986 */ /* 0x000fe8000c10190e */
[----:B------:R-:W-:Y:S04]  /*5620*/  STG.E desc[UR14][R226.64+0x280], R171 ;  /* 0x000280abe2007986 */ /* 0x000fe8000c10190e */
[----:B------:R-:W-:Y:S04]  /*5630*/  STG.E desc[UR14][R226.64+0x300], R201 ;  /* 0x000300c9e2007986 */ /* 0x000fe8000c10190e */
[----:B------:R-:W-:Y:S04]  /*5640*/  STG.E desc[UR14][R226.64+0x380], R203 ;  /* 0x000380cbe2007986 */ /* 0x000fe8000c10190e */
[----:B------:R-:W0:Y:S04]  /*5650*/  LDS.128 R24, [R0+UR12] ;  /* 0x0000000c00187984 */ /* 0x000e280008000c00 */
[----:B--2---:R1:W-:Y:S04]  /*5660*/  STG.E desc[UR14][R250.64], R246 ;  /* 0x000000f6fa007986 */ /* 0x0043e8000c10190e */
[----:B------:R2:W-:Y:S04]  /*5670*/  STG.E desc[UR14][R250.64+0x80], R247 ;  /* 0x000080f7fa007986 */ /* 0x0005e8000c10190e */
[----:B------:R-:W-:Y:S04]  /*5680*/  STG.E desc[UR14][R250.64+0x100], R20 ;  /* 0x00010014fa007986 */ /* 0x000fe8000c10190e */
[----:B-1----:R-:W4:Y:S04]  /*5690*/  LDL.LU R246, [R1+0x254] ;  /* 0x0002540001f67983 */ /* 0x002f280000300800 */
[----:B------:R-:W-:Y:S04]  /*56a0*/  STG.E desc[UR14][R250.64+0x180], R22 ;  /* 0x00018016fa007986 */ /* 0x000fe8000c10190e */
[----:B------:R-:W-:Y:S04]  /*56b0*/  STG.E desc[UR14][R250.64+0x200], R84 ;  /* 0x00020054fa007986 */ /* 0x000fe8000c10190e */
[----:B------:R-:W-:Y:S04]  /*56c0*/  STG.E desc[UR14][R250.64+0x280], R86 ;  /* 0x00028056fa007986 */ /* 0x000fe8000c10190e */
[----:B------:R-:W-:Y:S04]  /*56d0*/  STG.E desc[UR14][R250.64+0x300], R196 ;  /* 0x000300c4fa007986 */ /* 0x000fe8000c10190e */
[----:B------:R-:W-:Y:S04]  /*56e0*/  STG.E desc[UR14][R250.64+0x380], R198 ;  /* 0x000380c6fa007986 */ /* 0x000fe8000c10190e */
[----:B--2---:R-:W4:Y:S04]  /*56f0*/  LDL.LU R247, [R1+0x250] ;  /* 0x0002500001f77983 */ /* 0x004f280000300800 */
[----:B---3--:R1:W-:Y:S04]  /*5700*/  STG.E desc[UR14][R248.64], R244 ;  /* 0x000000f4f8007986 */ /* 0x0083e8000c10190e */
[----:B------:R2:W-:Y:S04]  /*5710*/  STG.E desc[UR14][R248.64+0x80], R245 ;  /* 0x000080f5f8007986 */ /* 0x0005e8000c10190e */
[----:B-1----:R-:W3:Y:S04]  /*5720*/  LDL.LU R244, [R1+0x24c] ;  /* 0x00024c0001f47983 */ /* 0x002ee80000300800 */
[----:B--2---:R-:W3:Y:S04]  /*5730*/  LDL.LU R245, [R1+0x248] ;  /* 0x0002480001f57983 */ /* 0x004ee80000300800 */
[----:B------:R-:W-:Y:S04]  /*5740*/  STG.E desc[UR14][R248.64+0x100], R21 ;  /* 0x00010015f8007986 */ /* 0x000fe8000c10190e */
[----:B------:R-:W-:Y:S04]  /*5750*/  STG.E desc[UR14][R248.64+0x180], R23 ;  /* 0x00018017f8007986 */ /* 0x000fe8000c10190e */
[----:B------:R-:W-:Y:S04]  /*5760*/  STG.E desc[UR14][R248.64+0x200], R85 ;  /* 0x00020055f8007986 */ /* 0x000fe8000c10190e */
[----:B------:R-:W-:Y:S04]  /*5770*/  STG.E desc[UR14][R248.64+0x280], R87 ;  /* 0x00028057f8007986 */ /* 0x000fe8000c10190e */
[----:B------:R-:W-:Y:S04]  /*5780*/  STG.E desc[UR14][R248.64+0x300], R197 ;  /* 0x000300c5f8007986 */ /* 0x000fe8000c10190e */
[----:B------:R-:W-:Y:S04]  /*5790*/  STG.E desc[UR14][R248.64+0x380], R199 ;  /* 0x000380c7f8007986 */ /* 0x000fe8000c10190e */
[----:B------:R-:W1:Y:S04]  /*57a0*/  LDS.128 R20, [R0+UR12+0x200] ;  /* 0x0002000c00147984 */ /* 0x000e680008000c00 */
[----:B----4-:R2:W-:Y:S04]  /*57b0*/  STG.E desc[UR14][R246.64], R242 ;  /* 0x000000f2f6007986 */ /* 0x0105e8000c10190e */
[----:B------:R4:W-:Y:S04]  /*57c0*/  STG.E desc[UR14][R246.64+0x80], R243 ;  /* 0x000080f3f6007986 */ /* 0x0009e8000c10190e */
[----:B------:R-:W-:Y:S04]  /*57d0*/  STG.E desc[UR14][R246.64+0x100], R16 ;  /* 0x00010010f6007986 */ /* 0x000fe8000c10190e */
[----:B--2---:R-:W2:Y:S04]  /*57e0*/  LDL.LU R242, [R1+0x244] ;  /* 0x0002440001f27983 */ /* 0x004ea80000300800 */
[----:B------:R-:W-:Y:S04]  /*57f0*/  STG.E desc[UR14][R246.64+0x180], R18 ;  /* 0x00018012f6007986 */ /* 0x000fe8000c10190e */
[----:B------:R-:W-:Y:S04]  /*5800*/  STG.E desc[UR14][R246.64+0x200], R80 ;  /* 0x00020050f6007986 */ /* 0x000fe8000c10190e */
[----:B------:R-:W-:Y:S04]  /*5810*/  STG.E desc[UR14][R246.64+0x280], R82 ;  /* 0x00028052f6007986 */ /* 0x000fe8000c10190e */
[----:B------:R-:W-:Y:S04]  /*5820*/  STG.E desc[UR14][R246.64+0x300], R192 ;  /* 0x000300c0f6007986 */ /* 0x000fe8000c10190e */
[----:B------:R-:W-:Y:S04]  /*5830*/  STG.E desc[UR14][R246.64+0x380], R194 ;  /* 0x000380c2f6007986 */ /* 0x000fe8000c10190e */
[----:B----4-:R-:W2:Y:S04]  /*5840*/  LDL.LU R243, [R1+0x240] ;  /* 0x0002400001f37983 */ /* 0x010ea80000300800 */
[----:B---3--:R3:W-:Y:S04]  /*5850*/  STG.E desc[UR14][R244.64], R240 ;  /* 0x000000f0f4007986 */ /* 0x0087e8000c10190e */
[----:B------:R4:W-:Y:S04]  /*5860*/  STG.E desc[UR14][R244.64+0x80], R241 ;  /* 0x000080f1f4007986 */ /* 0x0009e8000c10190e */
[----:B---3--:R-:W3:Y:S04]  /*5870*/  LDL.LU R240, [R1+0x23c] ;  /* 0x00023c0001f07983 */ /* 0x008ee80000300800 */
[----:B----4-:R-:W3:Y:S04]  /*5880*/  LDL.LU R241, [R1+0x238] ;  /* 0x0002380001f17983 */ /* 0x010ee80000300800 */
[----:B------:R-:W-:Y:S04]  /*5890*/  STG.E desc[UR14][R244.64+0x100], R17 ;  /* 0x00010011f4007986 */ /* 0x000fe8000c10190e */
[----:B------:R-:W-:Y:S04]  /*58a0*/  STG.E desc[UR14][R244.64+0x180], R19 ;  /* 0x00018013f4007986 */ /* 0x000fe8000c10190e */
[----:B------:R-:W-:Y:S04]  /*58b0*/  STG.E desc[UR14][R244.64+0x200], R81 ;  /* 0x00020051f4007986 */ /* 0x000fe8000c10190e */
[----:B------:R-:W-:Y:S04]  /*58c0*/  STG.E desc[UR14][R244.64+0x280], R83 ;  /* 0x00028053f4007986 */ /* 0x000fe8000c10190e */
[----:B------:R-:W-:Y:S04]  /*58d0*/  STG.E desc[UR14][R244.64+0x300], R193 ;  /* 0x000300c1f4007986 */ /* 0x000fe8000c10190e */
[----:B------:R-:W-:Y:S04]  /*58e0*/  STG.E desc[UR14][R244.64+0x380], R195 ;  /* 0x000380c3f4007986 */ /* 0x000fe8000c10190e */
[----:B------:R-:W4:Y:S04]  /*58f0*/  LDS.128 R16, [R0+UR12+0x400] ;  /* 0x0004000c00107984 */ /* 0x000f280008000c00 */
[----:B--2---:R2:W-:Y:S04]  /*5900*/  STG.E desc[UR14][R242.64], R238 ;  /* 0x000000eef2007986 */ /* 0x0045e8000c10190e */
        /* <DEDUP_REMOVED lines=8> */
[----:B-----5:R-:W2:Y:S04]  /*5990*/  LDL.LU R239, [R1+0x230] ;  /* 0x0002300001ef7983 */ /* 0x020ea80000300800 */
[----:B---3--:R3:W-:Y:S04]  /*59a0*/  STG.E desc[UR14][R240.64], R236 ;  /* 0x000000ecf0007986 */ /* 0x0087e8000c10190e */
[----:B------:R5:W-:Y:S04]  /*59b0*/  STG.E desc[UR14][R240.64+0x80], R237 ;  /* 0x000080edf0007986 */ /* 0x000be8000c10190e */
[----:B---3--:R-:W3:Y:S04]  /*59c0*/  LDL.LU R236, [R1+0x22c] ;  /* 0x00022c0001ec7983 */ /* 0x008ee80000300800 */
[----:B-----5:R-:W3:Y:S04]  /*59d0*/  LDL.LU R237, [R1+0x228] ;  /* 0x0002280001ed7983 */ /* 0x020ee80000300800 */
[----:B------:R-:W-:Y:S04]  /*59e0*/  STG.E desc[UR14][R240.64+0x100], R13 ;  /* 0x0001000df0007986 */ /* 0x000fe8000c10190e */
[----:B------:R-:W-:Y:S04]  /*59f0*/  STG.E desc[UR14][R240.64+0x180], R15 ;  /* 0x0001800ff0007986 */ /* 0x000fe8000c10190e */
[----:B------:R-:W-:Y:S04]  /*5a00*/  STG.E desc[UR14][R240.64+0x200], R77 ;  /* 0x0002004df0007986 */ /* 0x000fe8000c10190e */
[----:B------:R-:W-:Y:S04]  /*5a10*/  STG.E desc[UR14][R240.64+0x280], R79 ;  /* 0x0002804ff0007986 */ /* 0x000fe8000c10190e */
[----:B------:R-:W-:Y:S04]  /*5a20*/  STG.E desc[UR14][R240.64+0x300], R189 ;  /* 0x000300bdf0007986 */ /* 0x000fe8000c10190e */
[----:B------:R-:W-:Y:S04]  /*5a30*/  STG.E desc[UR14][R240.64+0x380], R191 ;  /* 0x000380bff0007986 */ /* 0x000fe8000c10190e */
[----:B------:R-:W5:Y:S04]  /*5a40*/  LDS.128 R12, [R0+UR12+0x600] ;  /* 0x0006000c000c7984 */ /* 0x000f680008000c00 */
[----:B--2---:R2:W-:Y:S04]  /*5a50*/  STG.E desc[UR14][R238.64], R234 ;  /* 0x000000eaee007986 */ /* 0x0045e8000c10190e */
[----:B------:R1:W-:Y:S04]  /*5a60*/  STG.E desc[UR14][R238.64+0x80], R235 ;  /* 0x000080ebee007986 */ /* 0x0003e8000c10190e */
[----:B------:R-:W-:Y:S04]  /*5a70*/  STG.E desc[UR14][R238.64+0x100], R72 ;  /* 0x00010048ee007986 */ /* 0x000fe8000c10190e */
[----:B--2---:R-:W2:Y:S04]  /*5a80*/  LDL.LU R234, [R1+0x224] ;  /* 0x0002240001ea7983 */ /* 0x004ea80000300800 */
[----:B------:R-:W-:Y:S04]  /*5a90*/  STG.E desc[UR14][R238.64+0x180], R74 ;  /* 0x0001804aee007986 */ /* 0x000fe8000c10190e */
[----:B------:R-:W-:Y:S04]  /*5aa0*/  STG.E desc[UR14][R238.64+0x200], R116 ;  /* 0x00020074ee007986 */ /* 0x000fe8000c10190e */
[----:B------:R-:W-:Y:S04]  /*5ab0*/  STG.E desc[UR14][R238.64+0x280], R118 ;  /* 0x00028076ee007986 */ /* 0x000fe8000c10190e */
[----:B0-----:R-:W-:Y:S04]  /*5ac0*/  STG.E desc[UR14][R238.64+0x300], R24 ;  /* 0x00030018ee007986 */ /* 0x001fe8000c10190e */
[----:B------:R-:W-:Y:S04]  /*5ad0*/  STG.E desc[UR14][R238.64+0x380], R26 ;  /* 0x0003801aee007986 */ /* 0x000fe8000c10190e */
[----:B-1----:R-:W2:Y:S04]  /*5ae0*/  LDL.LU R235, [R1+0x220] ;  /* 0x0002200001eb7983 */ /* 0x002ea80000300800 */
[----:B---3--:R0:W-:Y:S04]  /*5af0*/  STG.E desc[UR14][R236.64], R232 ;  /* 0x000000e8ec007986 */ /* 0x0081e8000c10190e */
        /* <DEDUP_REMOVED lines=9> */
[----:B------:R-:W0:Y:S04]  /*5b90*/  LDS.128 R24, [R0+UR12+0x800] ;  /* 0x0008000c00187984 */ /* 0x000e280008000c00 */
        /* <DEDUP_REMOVED lines=49> */
[----:B-----5:R-:W-:Y:S04]  /*5eb0*/  STG.E desc[UR14][R162.64+0x300], R12 ;  /* 0x0003000ca2007986 */ /* 0x020fe8000c10190e */
[----:B------:R-:W-:Y:S04]  /*5ec0*/  STG.E desc[UR14][R162.64+0x380], R14 ;  /* 0x0003800ea2007986 */ /* 0x000fe8000c10190e */
[----:B0-----:R-:W2:Y:S04]  /*5ed0*/  LDL.LU R159, [R1+0x1f0] ;  /* 0x0001f000019f7983 */ /* 0x001ea80000300800 */
[----:B---3--:R0:W-:Y:S04]  /*5ee0*/  STG.E desc[UR14][R160.64], R156 ;  /* 0x0000009ca0007986 */ /* 0x0081e8000c10190e */
[----:B------:R3:W-:Y:S04]  /*5ef0*/  STG.E desc[UR14][R160.64+0x80], R157 ;  /* 0x0000809da0007986 */ /* 0x0007e8000c10190e */
[----:B0-----:R-:W5:Y:S04]  /*5f00*/  LDL.LU R156, [R1+0x1ec] ;  /* 0x0001ec00019c7983 */ /* 0x001f680000300800 */
[----:B---3--:R-:W5:Y:S04]  /*5f10*/  LDL.LU R157, [R1+0x1e8] ;  /* 0x0001e800019d7983 */ /* 0x008f680000300800 */
[----:B------:R-:W-:Y:S04]  /*5f20*/  STG.E desc[UR14][R160.64+0x100], R57 ;  /* 0x00010039a0007986 */ /* 0x000fe8000c10190e */
[----:B------:R-:W-:Y:S04]  /*5f30*/  STG.E desc[UR14][R160.64+0x180], R59 ;  /* 0x0001803ba0007986 */ /* 0x000fe8000c10190e */
[----:B------:R-:W-:Y:S04]  /*5f40*/  STG.E desc[UR14][R160.64+0x200], R97 ;  /* 0x00020061a0007986 */ /* 0x000fe8000c10190e */
[----:B------:R-:W-:Y:S04]  /*5f50*/  STG.E desc[UR14][R160.64+0x280], R99 ;  /* 0x00028063a0007986 */ /* 0x000fe8000c10190e */
[----:B------:R-:W-:Y:S04]  /*5f60*/  STG.E desc[UR14][R160.64+0x300], R13 ;  /* 0x0003000da0007986 */ /* 0x000fe8000c10190e */
[----:B------:R-:W-:Y:S04]  /*5f70*/  STG.E desc[UR14][R160.64+0x380], R15 ;  /* 0x0003800fa0007986 */ /* 0x000fe8000c10190e */
[----:B--2---:R0:W-:Y:S04]  /*5f80*/  STG.E desc[UR14][R158.64], R152 ;  /* 0x000000989e007986 */ /* 0x0041e8000c10190e */
[----:B------:R2:W-:Y:S04]  /*5f90*/  STG.E desc[UR14][R158.64+0x80], R154 ;  /* 0x0000809a9e007986 */ /* 0x0005e8000c10190e */
[----:B------:R-:W-:Y:S04]  /*5fa0*/  STG.E desc[UR14][R158.64+0x100], R48 ;  /* 0x000100309e007986 */ /* 0x000fe8000c10190e */
[----:B0-----:R-:W3:Y:S04]  /*5fb0*/  LDL.LU R152, [R1+0x1e4] ;  /* 0x0001e40001987983 */ /* 0x001ee80000300800 */
[----:B------:R-:W-:Y:S04]  /*5fc0*/  STG.E desc[UR14][R158.64+0x180], R50 ;  /* 0x000180329e007986 */ /* 0x000fe8000c10190e */
[----:B------:R-:W-:Y:S04]  /*5fd0*/  STG.E desc[UR14][R158.64+0x200], R108 ;  /* 0x0002006c9e007986 */ /* 0x000fe8000c10190e */
[----:B------:R-:W-:Y:S04]  /*5fe0*/  STG.E desc[UR14][R158.64+0x280], R110 ;  /* 0x0002806e9e007986 */ /* 0x000fe8000c10190e */
[----:B------:R-:W-:Y:S04]  /*5ff0*/  STG.E desc[UR14][R158.64+0x300], R24 ;  /* 0x000300189e007986 */ /* 0x000fe8000c10190e */
[----:B------:R-:W-:Y:S04]  /*6000*/  STG.E desc[UR14][R158.64+0x380], R26 ;  /* 0x0003801a9e007986 */ /* 0x000fe8000c10190e */
[----:B--2---:R-:W2:Y:S04]  /*6010*/  LDL.LU R154, [R1+0x1e0] ;  /* 0x0001e000019a7983 */ /* 0x004ea80000300800 */
[----:B-----5:R0:W-:Y:S04]  /*6020*/  STG.E desc[UR14][R156.64], R155 ;  /* 0x0000009b9c007986 */ /* 0x0201e8000c10190e */
[----:B------:R5:W-:Y:S04]  /*6030*/  STG.E desc[UR14][R156.64+0x80], R153 ;  /* 0x000080999c007986 */ /* 0x000be8000c10190e */
[----:B0-----:R-:W2:Y:S04]  /*6040*/  LDL.LU R155, [R1+0x1dc] ;  /* 0x0001dc00019b7983 */ /* 0x001ea80000300800 */
[----:B-----5:R-:W3:Y:S04]  /*6050*/  LDL.LU R153, [R1+0x1d8] ;  /* 0x0001d80001997983 */ /* 0x020ee80000300800 */
[----:B------:R-:W5:Y:S04]  /*6060*/  LDL.LU R140, [R1] ;  /* 0x00000000018c7983 */ /* 0x000f680000300800 */
[----:B------:R-:W-:Y:S04]  /*6070*/  STG.E desc[UR14][R156.64+0x100], R49 ;  /* 0x000100319c007986 */ /* 0x000fe8000c10190e */
[----:B------:R-:W-:Y:S04]  /*6080*/  STG.E desc[UR14][R156.64+0x180], R51 ;  /* 0x000180339c007986 */ /* 0x000fe8000c10190e */
[----:B------:R-:W-:Y:S04]  /*6090*/  STG.E desc[UR14][R156.64+0x200], R109 ;  /* 0x0002006d9c007986 */ /* 0x000fe8000c10190e */
[----:B------:R-:W-:Y:S04]  /*60a0*/  STG.E desc[UR14][R156.64+0x280], R111 ;  /* 0x0002806f9c007986 */ /* 0x000fe8000c10190e */
[----:B------:R-:W-:Y:S04]  /*60b0*/  STG.E desc[UR14][R156.64+0x300], R25 ;  /* 0x000300199c007986 */ /* 0x000fe8000c10190e */
[----:B------:R-:W-:Y:S04]  /*60c0*/  STG.E desc[UR14][R156.64+0x380], R27 ;  /* 0x0003801b9c007986 */ /* 0x000fe8000c10190e */
[----:B------:R-:W5:Y:S04]  /*60d0*/  LDL.LU R138, [R1+0x8] ;  /* 0x00000800018a7983 */ /* 0x000f680000300800 */
[----:B--2---:R0:W-:Y:S04]  /*60e0*/  STG.E desc[UR14][R154.64], R10 ;  /* 0x0000000a9a007986 */ /* 0x0041e8000c10190e */
[----:B------:R2:W-:Y:S04]  /*60f0*/  STG.E desc[UR14][R154.64+0x80], R11 ;  /* 0x0000800b9a007986 */ /* 0x0005e8000c10190e */
[----:B------:R-:W-:Y:S04]  /*6100*/  STG.E desc[UR14][R154.64+0x100], R60 ;  /* 0x0001003c9a007986 */ /* 0x000fe8000c10190e */
[----:B0-----:R-:W4:Y:S04]  /*6110*/  LDL.LU R10, [R1+0x1d4] ;  /* 0x0001d400010a7983 */ /* 0x001f280000300800 */
[----:B------:R-:W-:Y:S04]  /*6120*/  STG.E desc[UR14][R154.64+0x180], R62 ;  /* 0x0001803e9a007986 */ /* 0x000fe8000c10190e */
[----:B------:R-:W-:Y:S04]  /*6130*/  STG.E desc[UR14][R154.64+0x200], R100 ;  /* 0x000200649a007986 */ /* 0x000fe8000c10190e */
[----:B------:R-:W-:Y:S04]  /*6140*/  STG.E desc[UR14][R154.64+0x280], R102 ;  /* 0x000280669a007986 */ /* 0x000fe8000c10190e */
[----:B-1----:R-:W-:Y:S04]  /*6150*/  STG.E desc[UR14][R154.64+0x300], R20 ;  /* 0x000300149a007986 */ /* 0x002fe8000c10190e */
[----:B------:R-:W-:Y:S04]  /*6160*/  STG.E desc[UR14][R154.64+0x380], R22 ;  /* 0x000380169a007986 */ /* 0x000fe8000c10190e */
[----:B--2---:R-:W4:Y:S04]  /*6170*/  LDL.LU R11, [R1+0x1d0] ;  /* 0x0001d000010b7983 */ /* 0x004f280000300800 */
[----:B---3--:R0:W-:Y:S04]  /*6180*/  STG.E desc[UR14][R152.64], R8 ;  /* 0x0000000898007986 */ /* 0x0081e8000c10190e */
[----:B------:R1:W-:Y:S04]  /*6190*/  STG.E desc[UR14][R152.64+0x80], R9 ;  /* 0x0000800998007986 */ /* 0x0003e8000c10190e */
[----:B0-----:R-:W2:Y:S04]  /*61a0*/  LDL.LU R8, [R1+0x1cc] ;  /* 0x0001cc0001087983 */ /* 0x001ea80000300800 */
[----:B-1----:R-:W2:Y:S04]  /*61b0*/  LDL.LU R9, [R1+0x1c8] ;  /* 0x0001c80001097983 */ /* 0x002ea80000300800 */
[----:B------:R-:W-:Y:S04]  /*61c0*/  STG.E desc[UR14][R152.64+0x100], R61 ;  /* 0x0001003d98007986 */ /* 0x000fe8000c10190e */
[----:B------:R-:W-:Y:S04]  /*61d0*/  STG.E desc[UR14][R152.64+0x180], R63 ;  /* 0x0001803f98007986 */ /* 0x000fe8000c10190e */
[----:B------:R-:W-:Y:S04]  /*61e0*/  STG.E desc[UR14][R152.64+0x200], R101 ;  /* 0x0002006598007986 */ /* 0x000fe8000c10190e */
[----:B------:R-:W-:Y:S04]  /*61f0*/  STG.E desc[UR14][R152.64+0x280], R103 ;  /* 0x0002806798007986 */ /* 0x000fe8000c10190e */
[----:B------:R-:W-:Y:S04]  /*6200*/  STG.E desc[UR14][R152.64+0x300], R21 ;  /* 0x0003001598007986 */ /* 0x000fe8000c10190e */
[----:B------:R-:W-:Y:S04]  /*6210*/  STG.E desc[UR14][R152.64+0x380], R23 ;  /* 0x0003801798007986 */ /* 0x000fe8000c10190e */
[----:B------:R-:W3:Y:S04]  /*6220*/  LDL.LU R136, [R1+0x4] ;  /* 0x0000040001887983 */ /* 0x000ee80000300800 */
[----:B----4-:R0:W-:Y:S04]  /*6230*/  STG.E desc[UR14][R10.64], R6 ;  /* 0x000000060a007986 */ /* 0x0101e8000c10190e */
[----:B------:R1:W-:Y:S04]  /*6240*/  STG.E desc[UR14][R10.64+0x80], R7 ;  /* 0x000080070a007986 */ /* 0x0003e8000c10190e */
[----:B------:R-:W-:Y:S04]  /*6250*/  STG.E desc[UR14][R10.64+0x100], R52 ;  /* 0x000100340a007986 */ /* 0x000fe8000c10190e */
[----:B0-----:R-:W5:Y:S04]  /*6260*/  LDL.LU R6, [R1+0x1c4] ;  /* 0x0001c40001067983 */ /* 0x001f680000300800 */
[----:B------:R-:W-:Y:S04]  /*6270*/  STG.E desc[UR14][R10.64+0x180], R54 ;  /* 0x000180360a007986 */ /* 0x000fe8000c10190e */
[----:B------:R-:W-:Y:S04]  /*6280*/  STG.E desc[UR14][R10.64+0x200], R92 ;  /* 0x0002005c0a007986 */ /* 0x000fe8000c10190e */
[----:B------:R-:W-:Y:S04]  /*6290*/  STG.E desc[UR14][R10.64+0x280], R94 ;  /* 0x0002805e0a007986 */ /* 0x000fe8000c10190e */
[----:B------:R-:W-:Y:S04]  /*62a0*/  STG.E desc[UR14][R10.64+0x300], R16 ;  /* 0x000300100a007986 */ /* 0x000fe8000c10190e */
[----:B------:R-:W-:Y:S04]  /*62b0*/  STG.E desc[UR14][R10.64+0x380], R18 ;  /* 0x000380120a007986 */ /* 0x000fe8000c10190e */
[----:B-1----:R-:W5:Y:S04]  /*62c0*/  LDL.LU R7, [R1+0x1c0] ;  /* 0x0001c00001077983 */ /* 0x002f680000300800 */
[----:B--2---:R0:W-:Y:S04]  /*62d0*/  STG.E desc[UR14][R8.64], R2 ;  /* 0x0000000208007986 */ /* 0x0041e8000c10190e */
        /* <DEDUP_REMOVED lines=24> */
[----:B------:R-:W-:Y:S01]  /*6460*/  STG.E desc[UR14][R2.64+0x380], R31 ;  /* 0x0003801f02007986 */ /* 0x000fe2000c10190e */
[----:B------:R-:W-:Y:S05]  /*6470*/  EXIT ;  /* 0x000000000000794d */ /* 0x000fea0003800000 */
.L_x_0:
[----:B------:R-:W-:-:S00]  /*6480*/  BRA `(.L_x_0) ;  /* 0xfffffffc00fc7947 */ /* 0x000fc0000383ffff */
[----:B------:R-:W-:-:S00]  /*6490*/  NOP ;  /* 0x0000000000007918 */ /* 0x000fc00000000000 */
        /* <DEDUP_REMOVED lines=14> */
.L_x_1:


//--------------------- .nv.shared.gluon_mma      --------------------------
	.section	.nv.shared.gluon_mma,"aw",@nobits
	.sectionflags	@""
	.align	16
	.zero		1024


//--------------------- .nv.shared.reserved.0     --------------------------
	.section	.nv.shared.reserved.0,"aw",@nobits
	.weak		__nv_reservedSMEM_offset_0_alias
	.size		__nv_reservedSMEM_offset_0_alias, 0, 0
	.other		__nv_reservedSMEM_offset_0_alias,@"STO_CUDA_RESERVED_SHARED STV_DEFAULT"
__nv_reservedSMEM_offset_0_alias:
	.zero		0


//--------------------- .nv.constant0.gluon_mma   --------------------------
	.section	.nv.constant0.gluon_mma,"a",@progbits
	.sectionflags	@""
	.align	4
.nv.constant0.gluon_mma:
	.zero		568


//--------------------- SYMBOLS --------------------------

	.type		.nv.reservedSmem.offset0,@object
	.size		.nv.reservedSmem.offset0,0x4
